	.target	sm_90a

	.elftype	@"ET_EXEC"


//--------------------- .note.nv.tkinfo           --------------------------
	.section	.note.nv.tkinfo,"",@"SHT_NOTE"
	.sectionflags	@"SHF_NOTE_NV_TKINFO"
	.tkinfo
        /*0018*/ 	.word	0x00000002
        /*0030*/ 	.string	""
        /*0030*/ 	.string	"ptxas"
        /*0030*/ 	.string	"Cuda compilation tools, release 13.0, V13.0.88"
        /*0030*/ 	.string	"Build cuda_13.0.r13.0/compiler.36424714_0"
        /*0030*/ 	.string	"-v  -suppress-debug-info  -lineinfo  -arch sm_90a "



//--------------------- .note.nv.cuinfo           --------------------------
	.section	.note.nv.cuinfo,"",@"SHT_NOTE"
	.sectionflags	@"SHF_NOTE_NV_CUINFO"
        /*0018*/ 	.short	0x0002
        /*001a*/ 	.short	0x005a
        /*001c*/ 	.short	0x0082
	.zero		2


//--------------------- .nv.info                  --------------------------
	.section	.nv.info,"",@"SHT_CUDA_INFO"
	.align	4


	//----- nvinfo : EIATTR_REGCOUNT
	.align		4
        /*0000*/ 	.byte	0x04, 0x2f
        /*0002*/ 	.short	(.L_1 - .L_0)
	.align		4
.L_0:
        /*0004*/ 	.word	index@(matmul_kernel)
        /*0008*/ 	.word	0x000000c2


	//----- nvinfo : EIATTR_FRAME_SIZE
	.align		4
.L_1:
        /*000c*/ 	.byte	0x04, 0x11
        /*000e*/ 	.short	(.L_3 - .L_2)
	.align		4
.L_2:
        /*0010*/ 	.word	index@(matmul_kernel)
        /*0014*/ 	.word	0x00000000


	//----- nvinfo : EIATTR_MIN_STACK_SIZE
	.align		4
.L_3:
        /*0018*/ 	.byte	0x04, 0x12
        /*001a*/ 	.short	(.L_5 - .L_4)
	.align		4
.L_4:
        /*001c*/ 	.word	index@(matmul_kernel)
        /*0020*/ 	.word	0x00000000
.L_5:


//--------------------- .nv.compat                --------------------------
	.section	.nv.compat,"",@"SHT_CUDA_COMPAT_INFO"
	.align	4
        /*0000*/ 	.byte	0x02, 0x09, 0x01, 0x00, 0x02, 0x02, 0x04, 0x00, 0x02, 0x05, 0x05, 0x00, 0x03, 0x07, 0x01, 0x01
        /*0010*/ 	.byte	0x02, 0x03, 0x00, 0x00, 0x02, 0x06, 0x01, 0x00, 0x04, 0x0b, 0x08, 0x00, 0x00, 0x00, 0x00, 0x00
        /*0020*/ 	.byte	0x00, 0x00, 0x00, 0x00


//--------------------- .nv.info.matmul_kernel    --------------------------
	.section	.nv.info.matmul_kernel,"",@"SHT_CUDA_INFO"
	.sectionflags	@""
	.align	4


	//----- nvinfo : EIATTR_CUDA_API_VERSION
	.align		4
        /*0000*/ 	.byte	0x04, 0x37
        /*0002*/ 	.short	(.L_7 - .L_6)
.L_6:
        /*0004*/ 	.word	0x00000082


	//----- nvinfo : EIATTR_KPARAM_INFO
	.align		4
.L_7:
        /*0008*/ 	.byte	0x04, 0x17
        /*000a*/ 	.short	(.L_9 - .L_8)
.L_8:
        /*000c*/ 	.word	0x00000000
        /*0010*/ 	.short	0x000d
        /*0012*/ 	.short	0x0048
        /*0014*/ 	.byte	0x00, 0xf4, 0x21, 0x00


	//----- nvinfo : EIATTR_KPARAM_INFO
	.align		4
.L_9:
        /*0018*/ 	.byte	0x04, 0x17
        /*001a*/ 	.short	(.L_11 - .L_10)
.L_10:
        /*001c*/ 	.word	0x00000000
        /*0020*/ 	.short	0x000c
        /*0022*/ 	.short	0x0040
        /*0024*/ 	.byte	0x00, 0xf4, 0x21, 0x00


	//----- nvinfo : EIATTR_KPARAM_INFO
	.align		4
.L_11:
        /*0028*/ 	.byte	0x04, 0x17
        /*002a*/ 	.short	(.L_13 - .L_12)
.L_12:
        /*002c*/ 	.word	0x00000000
        /*0030*/ 	.short	0x000b
        /*0032*/ 	.short	0x0038
        /*0034*/ 	.byte	0x00, 0xf0, 0x11, 0x00


	//----- nvinfo : EIATTR_KPARAM_INFO
	.align		4
.L_13:
        /*0038*/ 	.byte	0x04, 0x17
        /*003a*/ 	.short	(.L_15 - .L_14)
.L_14:
        /*003c*/ 	.word	0x00000000
        /*0040*/ 	.short	0x000a
        /*0042*/ 	.short	0x0034
        /*0044*/ 	.byte	0x00, 0xf0, 0x11, 0x00


	//----- nvinfo : EIATTR_KPARAM_INFO
	.align		4
.L_15:
        /*0048*/ 	.byte	0x04, 0x17
        /*004a*/ 	.short	(.L_17 - .L_16)
.L_16:
        /*004c*/ 	.word	0x00000000
        /*0050*/ 	.short	0x0009
        /*0052*/ 	.short	0x0030
        /*0054*/ 	.byte	0x00, 0xf0, 0x11, 0x00


	//----- nvinfo : EIATTR_KPARAM_INFO
	.align		4
.L_17:
        /*0058*/ 	.byte	0x04, 0x17
        /*005a*/ 	.short	(.L_19 - .L_18)
.L_18:
        /*005c*/ 	.word	0x00000000
        /*0060*/ 	.short	0x0008
        /*0062*/ 	.short	0x002c
        /*0064*/ 	.byte	0x00, 0xf0, 0x11, 0x00


	//----- nvinfo : EIATTR_KPARAM_INFO
	.align		4
.L_19:
        /*0068*/ 	.byte	0x04, 0x17
        /*006a*/ 	.short	(.L_21 - .L_20)
.L_20:
        /*006c*/ 	.word	0x00000000
        /*0070*/ 	.short	0x0007
        /*0072*/ 	.short	0x0028
        /*0074*/ 	.byte	0x00, 0xf0, 0x11, 0x00


	//----- nvinfo : EIATTR_KPARAM_INFO
	.align		4
.L_21:
        /*0078*/ 	.byte	0x04, 0x17
        /*007a*/ 	.short	(.L_23 - .L_22)
.L_22:
        /*007c*/ 	.word	0x00000000
        /*0080*/ 	.short	0x0006
        /*0082*/ 	.short	0x0024
        /*0084*/ 	.byte	0x00, 0xf0, 0x11, 0x00


	//----- nvinfo : EIATTR_KPARAM_INFO
	.align		4
.L_23:
        /*0088*/ 	.byte	0x04, 0x17
        /*008a*/ 	.short	(.L_25 - .L_24)
.L_24:
        /*008c*/ 	.word	0x00000000
        /*0090*/ 	.short	0x0005
        /*0092*/ 	.short	0x0020
        /*0094*/ 	.byte	0x00, 0xf0, 0x11, 0x00


	//----- nvinfo : EIATTR_KPARAM_INFO
	.align		4
.L_25:
        /*0098*/ 	.byte	0x04, 0x17
        /*009a*/ 	.short	(.L_27 - .L_26)
.L_26:
        /*009c*/ 	.word	0x00000000
        /*00a0*/ 	.short	0x0004
        /*00a2*/ 	.short	0x001c
        /*00a4*/ 	.byte	0x00, 0xf0, 0x11, 0x00


	//----- nvinfo : EIATTR_KPARAM_INFO
	.align		4
.L_27:
        /*00a8*/ 	.byte	0x04, 0x17
        /*00aa*/ 	.short	(.L_29 - .L_28)
.L_28:
        /*00ac*/ 	.word	0x00000000
        /*00b0*/ 	.short	0x0003
        /*00b2*/ 	.short	0x0018
        /*00b4*/ 	.byte	0x00, 0xf0, 0x11, 0x00


	//----- nvinfo : EIATTR_KPARAM_INFO
	.align		4
.L_29:
        /*00b8*/ 	.byte	0x04, 0x17
        /*00ba*/ 	.short	(.L_31 - .L_30)
.L_30:
        /*00bc*/ 	.word	0x00000000
        /*00c0*/ 	.short	0x0002
        /*00c2*/ 	.short	0x0010
        /*00c4*/ 	.byte	0x00, 0xf4, 0x21, 0x00


	//----- nvinfo : EIATTR_KPARAM_INFO
	.align		4
.L_31:
        /*00c8*/ 	.byte	0x04, 0x17
        /*00ca*/ 	.short	(.L_33 - .L_32)
.L_32:
        /*00cc*/ 	.word	0x00000000
        /*00d0*/ 	.short	0x0001
        /*00d2*/ 	.short	0x0008
        /*00d4*/ 	.byte	0x00, 0xf4, 0x21, 0x00


	//----- nvinfo : EIATTR_KPARAM_INFO
	.align		4
.L_33:
        /*00d8*/ 	.byte	0x04, 0x17
        /*00da*/ 	.short	(.L_35 - .L_34)
.L_34:
        /*00dc*/ 	.word	0x00000000
        /*00e0*/ 	.short	0x0000
        /*00e2*/ 	.short	0x0000
        /*00e4*/ 	.byte	0x00, 0xf4, 0x21, 0x00


	//----- nvinfo : EIATTR_SPARSE_MMA_MASK
	.align		4
.L_35:
        /*00e8*/ 	.byte	0x03, 0x50
        /*00ea*/ 	.short	0x0000


	//----- nvinfo : EIATTR_MAXREG_COUNT
	.align		4
        /*00ec*/ 	.byte	0x03, 0x1b
        /*00ee*/ 	.short	0x00ff


	//----- nvinfo : EIATTR_NUM_BARRIERS
	.align		4
        /*00f0*/ 	.byte	0x02, 0x4c
        /*00f2*/ 	.byte	0x01
	.zero		1


	//----- nvinfo : EIATTR_MERCURY_ISA_VERSION
	.align		4
        /*00f4*/ 	.byte	0x03, 0x5f
        /*00f6*/ 	.short	0x0101


	//----- nvinfo : EIATTR_EXIT_INSTR_OFFSETS
	.align		4
        /*00f8*/ 	.byte	0x04, 0x1c
        /*00fa*/ 	.short	(.L_37 - .L_36)


	//   ....[0]....
.L_36:
        /*00fc*/ 	.word	0x00004980


	//   ....[1]....
        /*0100*/ 	.word	0x000049a0


	//----- nvinfo : EIATTR_REQNTID
	.align		4
.L_37:
        /*0104*/ 	.byte	0x04, 0x10
        /*0106*/ 	.short	(.L_39 - .L_38)
.L_38:
        /*0108*/ 	.word	0x00000100
        /*010c*/ 	.word	0x00000001
        /*0110*/ 	.word	0x00000001


	//----- nvinfo : EIATTR_CBANK_PARAM_SIZE
	.align		4
.L_39:
        /*0114*/ 	.byte	0x03, 0x19
        /*0116*/ 	.short	0x0050


	//----- nvinfo : EIATTR_PARAM_CBANK
	.align		4
        /*0118*/ 	.byte	0x04, 0x0a
        /*011a*/ 	.short	(.L_41 - .L_40)
	.align		4
.L_40:
        /*011c*/ 	.word	index@(.nv.constant0.matmul_kernel)
        /*0120*/ 	.short	0x0210
        /*0122*/ 	.short	0x0050


	//----- nvinfo : EIATTR_SW_WAR
	.align		4
.L_41:
        /*0124*/ 	.byte	0x04, 0x36
        /*0126*/ 	.short	(.L_43 - .L_42)
.L_42:
        /*0128*/ 	.word	0x00000008
.L_43:


//--------------------- .nv.callgraph             --------------------------
	.section	.nv.callgraph,"",@"SHT_CUDA_CALLGRAPH"
	.align	4
	.sectionentsize	8
	.align		4
        /*0000*/ 	.word	0x00000000
	.align		4
        /*0004*/ 	.word	0xffffffff
	.align		4
        /*0008*/ 	.word	0x00000000
	.align		4
        /*000c*/ 	.word	0xfffffffe
	.align		4
        /*0010*/ 	.word	0x00000000
	.align		4
        /*0014*/ 	.word	0xfffffffd
	.align		4
        /*0018*/ 	.word	0x00000000
	.align		4
        /*001c*/ 	.word	0xfffffffc


//--------------------- .text.matmul_kernel       --------------------------
	.section	.text.matmul_kernel,"ax",@progbits
	.align	128
        .global         matmul_kernel
        .type           matmul_kernel,@function
        .size           matmul_kernel,(.L_x_4 - matmul_kernel)
        .other          matmul_kernel,@"STO_CUDA_ENTRY STV_DEFAULT"
matmul_kernel:
.text.matmul_kernel:
[----:B------:R-:W-:Y:S08]  /*0000*/  LDC R1, c[0x0][0x28] ;  /* 0x00000a00ff017b82 */ /* 0x000ff00000000800 */
[----:B------:R-:W0:Y:S01]  /*0010*/  LDC.64 R24, c[0x0][0x228] ;  /* 0x00008a00ff187b82 */ /* 0x000e220000000a00 */
[----:B------:R-:W1:Y:S01]  /*0020*/  S2R R5, SR_CTAID.X ;  /* 0x0000000000057919 */ /* 0x000e620000002500 */
[----:B------:R-:W-:Y:S01]  /*0030*/  ULDC UR5, c[0x0][0x230] ;  /* 0x00008c0000057ab9 */ /* 0x000fe20000000800 */
[----:B------:R-:W-:Y:S01]  /*0040*/  UMOV UR4, 0x400 ;  /* 0x0000040000047882 */ /* 0x000fe20000000000 */
[----:B------:R-:W-:Y:S01]  /*0050*/  IMAD.U32 R98, RZ, RZ, UR5 ;  /* 0x00000005ff627e24 */ /* 0x000fe2000f8e00ff */
[----:B------:R-:W-:-:S03]  /*0060*/  ULDC.64 UR14, c[0x0][0x208] ;  /* 0x00008200000e7ab9 */ /* 0x000fc60000000a00 */
[----:B------:R-:W2:Y:S01]  /*0070*/  S2UR UR12, SR_CgaCtaId ;  /* 0x00000000000c79c3 */ /* 0x000ea20000008800 */
[----:B0-----:R-:W-:-:S05]  /*0080*/  VIADD R0, R25, 0x1f ;  /* 0x0000001f19007836 */ /* 0x001fca0000000000 */
[----:B------:R-:W-:Y:S01]  /*0090*/  SHF.R.S32.HI R3, RZ, 0x1f, R0 ;  /* 0x0000001fff037819 */ /* 0x000fe20000011400 */
[----:B--2---:R-:W-:-:S03]  /*00a0*/  ULEA UR12, UR12, UR4, 0x18 ;  /* 0x000000040c0c7291 */ /* 0x004fc6000f8ec03f */
[----:B------:R-:W-:Y:S02]  /*00b0*/  LEA.HI R3, R3, R0, RZ, 0x5 ;  /* 0x0000000003037211 */ /* 0x000fe400078f28ff */
[----:B-1----:R-:W-:Y:S02]  /*00c0*/  IABS R8, R5 ;  /* 0x0000000500087213 */ /* 0x002fe40000000000 */
[----:B------:R-:W-:-:S05]  /*00d0*/  SHF.R.S32.HI R3, RZ, 0x5, R3 ;  /* 0x00000005ff037819 */ /* 0x000fca0000011403 */
[----:B------:R-:W-:-:S05]  /*00e0*/  IMAD.SHL.U32 R4, R3, 0x8, RZ ;  /* 0x0000000803047824 */ /* 0x000fca00078e00ff */
[-C--:B------:R-:W-:Y:S02]  /*00f0*/  IABS R7, R4.reuse ;  /* 0x0000000400077213 */ /* 0x080fe40000000000 */
[----:B------:R-:W-:Y:S02]  /*0100*/  IABS R10, R4 ;  /* 0x00000004000a7213 */ /* 0x000fe40000000000 */
[----:B------:R-:W0:Y:S08]  /*0110*/  I2F.RP R0, R7 ;  /* 0x0000000700007306 */ /* 0x000e300000209400 */
[----:B0-----:R-:W0:Y:S02]  /*0120*/  MUFU.RCP R0, R0 ;  /* 0x0000000000007308 */ /* 0x001e240000001000 */
[----:B0-----:R-:W-:-:S02]  /*0130*/  VIADD R2, R0, 0xffffffe ;  /* 0x0ffffffe00027836 */ /* 0x001fc40000000000 */
[----:B------:R-:W-:-:S04]  /*0140*/  IMAD.MOV R0, RZ, RZ, -R10 ;  /* 0x000000ffff007224 */ /* 0x000fc800078e0a0a */
[----:B------:R0:W1:Y:S02]  /*0150*/  F2I.FTZ.U32.TRUNC.NTZ R3, R2 ;  /* 0x0000000200037305 */ /* 0x000064000021f000 */
[----:B0-----:R-:W-:Y:S02]  /*0160*/  IMAD.MOV.U32 R2, RZ, RZ, RZ ;  /* 0x000000ffff027224 */ /* 0x001fe400078e00ff */
[----:B-1----:R-:W-:-:S04]  /*0170*/  IMAD.MOV R6, RZ, RZ, -R3 ;  /* 0x000000ffff067224 */ /* 0x002fc800078e0a03 */
[----:B------:R-:W-:Y:S02]  /*0180*/  IMAD R9, R6, R7, RZ ;  /* 0x0000000706097224 */ /* 0x000fe400078e02ff */
[----:B------:R-:W-:Y:S02]  /*0190*/  IMAD.MOV.U32 R6, RZ, RZ, R8 ;  /* 0x000000ffff067224 */ /* 0x000fe400078e0008 */
[----:B------:R-:W-:-:S06]  /*01a0*/  IMAD.HI.U32 R3, R3, R9, R2 ;  /* 0x0000000903037227 */ /* 0x000fcc00078e0002 */
[----:B------:R-:W-:-:S04]  /*01b0*/  IMAD.HI.U32 R3, R3, R6, RZ ;  /* 0x0000000603037227 */ /* 0x000fc800078e00ff */
[----:B------:R-:W-:-:S05]  /*01c0*/  IMAD R0, R3, R0, R6 ;  /* 0x0000000003007224 */ /* 0x000fca00078e0206 */
[----:B------:R-:W-:-:S13]  /*01d0*/  ISETP.GT.U32.AND P1, PT, R7, R0, PT ;  /* 0x000000000700720c */ /* 0x000fda0003f24070 */
[----:B------:R-:W-:Y:S02]  /*01e0*/  @!P1 IMAD.IADD R0, R0, 0x1, -R7 ;  /* 0x0000000100009824 */ /* 0x000fe400078e0a07 */
[----:B------:R-:W-:Y:S01]  /*01f0*/  @!P1 VIADD R3, R3, 0x1 ;  /* 0x0000000103039836 */ /* 0x000fe20000000000 */
[----:B------:R-:W-:Y:S02]  /*0200*/  ISETP.NE.AND P1, PT, R4, RZ, PT ;  /* 0x000000ff0400720c */ /* 0x000fe40003f25270 */
[----:B------:R-:W-:Y:S02]  /*0210*/  ISETP.GE.U32.AND P0, PT, R0, R7, PT ;  /* 0x000000070000720c */ /* 0x000fe40003f06070 */
[----:B------:R-:W-:-:S04]  /*0220*/  LOP3.LUT R0, R5, R4, RZ, 0x3c, !PT ;  /* 0x0000000405007212 */ /* 0x000fc800078e3cff */
[----:B------:R-:W-:Y:S01]  /*0230*/  ISETP.GE.AND P2, PT, R0, RZ, PT ;  /* 0x000000ff0000720c */ /* 0x000fe20003f46270 */
[----:B------:R-:W-:-:S06]  /*0240*/  VIADD R0, R24, 0xff ;  /* 0x000000ff18007836 */ /* 0x000fcc0000000000 */
[----:B------:R-:W-:-:S04]  /*0250*/  @P0 VIADD R3, R3, 0x1 ;  /* 0x0000000103030836 */ /* 0x000fc80000000000 */
[----:B------:R-:W-:Y:S01]  /*0260*/  IMAD.MOV.U32 R2, RZ, RZ, R3 ;  /* 0x000000ffff027224 */ /* 0x000fe200078e0003 */
[----:B------:R-:W-:-:S03]  /*0270*/  SHF.R.S32.HI R3, RZ, 0x1f, R0 ;  /* 0x0000001fff037819 */ /* 0x000fc60000011400 */
[----:B------:R-:W-:Y:S01]  /*0280*/  @!P2 IMAD.MOV R2, RZ, RZ, -R2 ;  /* 0x000000ffff02a224 */ /* 0x000fe200078e0a02 */
[----:B------:R-:W-:Y:S02]  /*0290*/  @!P1 LOP3.LUT R2, RZ, R4, RZ, 0x33, !PT ;  /* 0x00000004ff029212 */ /* 0x000fe400078e33ff */
[----:B------:R-:W-:-:S03]  /*02a0*/  LEA.HI R3, R3, R0, RZ, 0x8 ;  /* 0x0000000003037211 */ /* 0x000fc600078f40ff */
[----:B------:R-:W-:Y:S02]  /*02b0*/  IMAD.SHL.U32 R8, R2, 0x8, RZ ;  /* 0x0000000802087824 */ /* 0x000fe400078e00ff */
[----:B------:R-:W-:-:S03]  /*02c0*/  IMAD.MOV R2, RZ, RZ, -R2 ;  /* 0x000000ffff027224 */ /* 0x000fc600078e0a02 */
[----:B------:R-:W-:Y:S01]  /*02d0*/  LEA.HI.SX32 R3, R3, -R8, 0x18 ;  /* 0x8000000803037211 */ /* 0x000fe200078fc2ff */
[----:B------:R-:W-:-:S03]  /*02e0*/  IMAD R11, R4, R2, R5 ;  /* 0x00000002040b7224 */ /* 0x000fc600078e0205 */
[----:B------:R-:W-:Y:S02]  /*02f0*/  VIMNMX R10, R3, 0x8, PT ;  /* 0x00000008030a7848 */ /* 0x000fe40003fe0100 */
[----:B------:R-:W-:Y:S02]  /*0300*/  IABS R9, R11 ;  /* 0x0000000b00097213 */ /* 0x000fe40000000000 */
[-C--:B------:R-:W-:Y:S02]  /*0310*/  IABS R7, R10.reuse ;  /* 0x0000000a00077213 */ /* 0x080fe40000000000 */
[----:B------:R-:W-:Y:S02]  /*0320*/  IABS R4, R10 ;  /* 0x0000000a00047213 */ /* 0x000fe40000000000 */
[----:B------:R-:W0:Y:S08]  /*0330*/  I2F.RP R0, R7 ;  /* 0x0000000700007306 */ /* 0x000e300000209400 */
[----:B0-----:R-:W0:Y:S02]  /*0340*/  MUFU.RCP R0, R0 ;  /* 0x0000000000007308 */ /* 0x001e240000001000 */
[----:B0-----:R-:W-:-:S02]  /*0350*/  VIADD R3, R0, 0xffffffe ;  /* 0x0ffffffe00037836 */ /* 0x001fc40000000000 */
[----:B------:R-:W-:-:S04]  /*0360*/  IMAD.MOV R0, RZ, RZ, -R4 ;  /* 0x000000ffff007224 */ /* 0x000fc800078e0a04 */
[----:B------:R-:W0:Y:S02]  /*0370*/  F2I.FTZ.U32.TRUNC.NTZ R3, R3 ;  /* 0x0000000300037305 */ /* 0x000e24000021f000 */
[----:B0-----:R-:W-:-:S04]  /*0380*/  IMAD.MOV R6, RZ, RZ, -R3 ;  /* 0x000000ffff067224 */ /* 0x001fc800078e0a03 */
[----:B------:R-:W-:Y:S02]  /*0390*/  IMAD.MOV.U32 R2, RZ, RZ, R6 ;  /* 0x000000ffff027224 */ /* 0x000fe400078e0006 */
[----:B------:R-:W0:Y:S02]  /*03a0*/  LDC R6, c[0x0][0x230] ;  /* 0x00008c00ff067b82 */ /* 0x000e240000000800 */
[----:B------:R-:W-:Y:S02]  /*03b0*/  IMAD R5, R2, R7, RZ ;  /* 0x0000000702057224 */ /* 0x000fe400078e02ff */
[----:B------:R-:W-:-:S04]  /*03c0*/  IMAD.MOV.U32 R2, RZ, RZ, RZ ;  /* 0x000000ffff027224 */ /* 0x000fc800078e00ff */
[----:B------:R-:W-:-:S06]  /*03d0*/  IMAD.HI.U32 R2, R3, R5, R2 ;  /* 0x0000000503027227 */ /* 0x000fcc00078e0002 */
[----:B------:R-:W-:-:S04]  /*03e0*/  IMAD.HI.U32 R2, R2, R9, RZ ;  /* 0x0000000902027227 */ /* 0x000fc800078e00ff */
[----:B------:R-:W-:-:S05]  /*03f0*/  IMAD R0, R2, R0, R9 ;  /* 0x0000000002007224 */ /* 0x000fca00078e0209 */
[----:B------:R-:W-:Y:S01]  /*0400*/  ISETP.GT.U32.AND P1, PT, R7, R0, PT ;  /* 0x000000000700720c */ /* 0x000fe20003f24070 */
[----:B0-----:R-:W-:-:S12]  /*0410*/  VIADD R6, R6, 0x3f ;  /* 0x0000003f06067836 */ /* 0x001fd80000000000 */
[----:B------:R-:W-:Y:S02]  /*0420*/  @!P1 IMAD.IADD R0, R0, 0x1, -R7 ;  /* 0x0000000100009824 */ /* 0x000fe400078e0a07 */
[----:B------:R-:W-:Y:S01]  /*0430*/  @!P1 VIADD R2, R2, 0x1 ;  /* 0x0000000102029836 */ /* 0x000fe20000000000 */
[----:B------:R-:W-:Y:S02]  /*0440*/  ISETP.NE.AND P1, PT, R10, RZ, PT ;  /* 0x000000ff0a00720c */ /* 0x000fe40003f25270 */
[----:B------:R-:W-:Y:S02]  /*0450*/  ISETP.GE.U32.AND P0, PT, R0, R7, PT ;  /* 0x000000070000720c */ /* 0x000fe40003f06070 */
[----:B------:R-:W-:-:S04]  /*0460*/  LOP3.LUT R0, R11, R10, RZ, 0x3c, !PT ;  /* 0x0000000a0b007212 */ /* 0x000fc800078e3cff */
[----:B------:R-:W-:Y:S02]  /*0470*/  ISETP.GE.AND P2, PT, R0, RZ, PT ;  /* 0x000000ff0000720c */ /* 0x000fe40003f46270 */
[----:B------:R-:W0:Y:S05]  /*0480*/  S2R R0, SR_TID.X ;  /* 0x0000000000007919 */ /* 0x000e2a0000002100 */
[----:B------:R-:W-:Y:S01]  /*0490*/  @P0 VIADD R2, R2, 0x1 ;  /* 0x0000000102020836 */ /* 0x000fe20000000000 */
[----:B------:R-:W-:-:S05]  /*04a0*/  ISETP.GT.AND P0, PT, R6, 0x3f, PT ;  /* 0x0000003f0600780c */ /* 0x000fca0003f04270 */
[----:B------:R-:W-:Y:S01]  /*04b0*/  @!P2 IMAD.MOV R2, RZ, RZ, -R2 ;  /* 0x000000ffff02a224 */ /* 0x000fe200078e0a02 */
[----:B------:R-:W-:-:S05]  /*04c0*/  @!P1 LOP3.LUT R2, RZ, R10, RZ, 0x33, !PT ;  /* 0x0000000aff029212 */ /* 0x000fca00078e33ff */
[----:B------:R-:W-:Y:S02]  /*04d0*/  IMAD.MOV R3, RZ, RZ, -R2 ;  /* 0x000000ffff037224 */ /* 0x000fe400078e0a02 */
[----:B------:R-:W-:Y:S02]  /*04e0*/  IMAD.SHL.U32 R23, R2, 0x20, RZ ;  /* 0x0000002002177824 */ /* 0x000fe400078e00ff */
[----:B------:R-:W-:-:S04]  /*04f0*/  IMAD R3, R10, R3, R11 ;  /* 0x000000030a037224 */ /* 0x000fc800078e020b */
[----:B------:R-:W-:Y:S01]  /*0500*/  IMAD.IADD R3, R8, 0x1, R3 ;  /* 0x0000000108037824 */ /* 0x000fe200078e0203 */
[----:B0-----:R-:W-:-:S05]  /*0510*/  LOP3.LUT R20, R0, 0xff, RZ, 0xc0, !PT ;  /* 0x000000ff00147812 */ /* 0x001fca00078ec0ff */
[----:B------:R-:W-:Y:S01]  /*0520*/  IMAD R22, R3, 0x100, R20 ;  /* 0x0000010003167824 */ /* 0x000fe200078e0214 */
[----:B------:R-:W-:Y:S06]  /*0530*/  @P0 BRA `(.L_x_0) ;  /* 0x0000000000480947 */ /* 0x000fec0003800000 */
[----:B------:R-:W-:Y:S01]  /*0540*/  IMAD.SHL.U32 R56, R0, 0x8, RZ ;  /* 0x0000000800387824 */ /* 0x000fe200078e00ff */
[----:B------:R-:W-:Y:S02]  /*0550*/  CS2R R40, SRZ ;  /* 0x0000000000287805 */ /* 0x000fe4000001ff00 */
[----:B------:R-:W-:Y:S02]  /*0560*/  CS2R R42, SRZ ;  /* 0x00000000002a7805 */ /* 0x000fe4000001ff00 */
[----:B------:R-:W-:Y:S02]  /*0570*/  CS2R R44, SRZ ;  /* 0x00000000002c7805 */ /* 0x000fe4000001ff00 */
[----:B------:R-:W-:Y:S02]  /*0580*/  CS2R R46, SRZ ;  /* 0x00000000002e7805 */ /* 0x000fe4000001ff00 */
[----:B------:R-:W-:Y:S02]  /*0590*/  CS2R R48, SRZ ;  /* 0x0000000000307805 */ /* 0x000fe4000001ff00 */
[----:B------:R-:W-:-:S02]  /*05a0*/  CS2R R50, SRZ ;  /* 0x0000000000327805 */ /* 0x000fc4000001ff00 */
        /* <DEDUP_REMOVED lines=9> */
[----:B------:R-:W-:Y:S01]  /*0640*/  CS2R R38, SRZ ;  /* 0x0000000000267805 */ /* 0x000fe2000001ff00 */
[----:B------:R-:W-:Y:S06]  /*0650*/  BRA `(.L_x_1) ;  /* 0x0000003000907947 */ /* 0x000fec0003800000 */
.L_x_0:
[----:B------:R-:W-:Y:S01]  /*0660*/  IABS R13, R24 ;  /* 0x00000018000d7213 */ /* 0x000fe20000000000 */
[----:B------:R-:W-:Y:S01]  /*0670*/  ULDC UR4, c[0x0][0x234] ;  /* 0x00008d0000047ab9 */ /* 0x000fe20000000800 */
[----:B------:R-:W-:Y:S01]  /*0680*/  IABS R16, R25 ;  /* 0x0000001900107213 */ /* 0x000fe20000000000 */
[----:B------:R-:W0:Y:S01]  /*0690*/  LDC R102, c[0x0][0x238] ;  /* 0x00008e00ff667b82 */ /* 0x000e220000000800 */
[----:B------:R-:W1:Y:S01]  /*06a0*/  I2F.RP R7, R13 ;  /* 0x0000000d00077306 */ /* 0x000e620000209400 */
[----:B------:R-:W-:Y:S01]  /*06b0*/  ISETP.GE.AND P1, PT, R22, RZ, PT ;  /* 0x000000ff1600720c */ /* 0x000fe20003f26270 */
[----:B------:R-:W-:Y:S01]  /*06c0*/  ULDC.64 UR6, c[0x0][0x210] ;  /* 0x0000840000067ab9 */ /* 0x000fe20000000a00 */
[C---:B------:R-:W-:Y:S01]  /*06d0*/  IMAD.SHL.U32 R56, R0.reuse, 0x8, RZ ;  /* 0x0000000800387824 */ /* 0x040fe200078e00ff */
[----:B------:R-:W-:Y:S01]  /*06e0*/  LOP3.LUT R104, R0, 0x3f, RZ, 0xc0, !PT ;  /* 0x0000003f00687812 */ /* 0x000fe200078ec0ff */
[----:B------:R-:W-:Y:S01]  /*06f0*/  ULDC UR5, c[0x0][0x23c] ;  /* 0x00008f0000057ab9 */ /* 0x000fe20000000800 */
[----:B------:R-:W-:-:S02]  /*0700*/  CS2R R40, SRZ ;  /* 0x0000000000287805 */ /* 0x000fc4000001ff00 */
[----:B------:R-:W-:Y:S01]  /*0710*/  CS2R R42, SRZ ;  /* 0x00000000002a7805 */ /* 0x000fe2000001ff00 */
[----:B------:R-:W2:Y:S01]  /*0720*/  I2F.RP R8, R16 ;  /* 0x0000001000087306 */ /* 0x000ea20000209400 */
[----:B------:R-:W-:Y:S01]  /*0730*/  LOP3.LUT R63, R56, 0x30, RZ, 0xc0, !PT ;  /* 0x00000030383f7812 */ /* 0x000fe200078ec0ff */
[----:B------:R-:W-:Y:S01]  /*0740*/  IMAD R104, R104, UR5, RZ ;  /* 0x0000000568687c24 */ /* 0x000fe2000f8e02ff */
[----:B------:R-:W-:Y:S02]  /*0750*/  CS2R R44, SRZ ;  /* 0x00000000002c7805 */ /* 0x000fe4000001ff00 */
[----:B------:R-:W-:Y:S02]  /*0760*/  CS2R R46, SRZ ;  /* 0x00000000002e7805 */ /* 0x000fe4000001ff00 */
[----:B------:R-:W-:Y:S01]  /*0770*/  CS2R R48, SRZ ;  /* 0x0000000000307805 */ /* 0x000fe2000001ff00 */
[----:B------:R-:W-:Y:S01]  /*0780*/  IMAD R63, R20, 0x40, R63 ;  /* 0x00000040143f7824 */ /* 0x000fe200078e023f */
[----:B------:R-:W-:Y:S01]  /*0790*/  CS2R R50, SRZ ;  /* 0x0000000000327805 */ /* 0x000fe2000001ff00 */
[----:B-1----:R-:W1:Y:S01]  /*07a0*/  MUFU.RCP R7, R7 ;  /* 0x0000000700077308 */ /* 0x002e620000001000 */
[----:B------:R-:W-:-:S02]  /*07b0*/  CS2R R52, SRZ ;  /* 0x0000000000347805 */ /* 0x000fc4000001ff00 */
[----:B------:R-:W-:Y:S02]  /*07c0*/  CS2R R54, SRZ ;  /* 0x0000000000367805 */ /* 0x000fe4000001ff00 */
[----:B------:R-:W-:Y:S02]  /*07d0*/  CS2R R32, SRZ ;  /* 0x0000000000207805 */ /* 0x000fe4000001ff00 */
[----:B------:R-:W-:Y:S02]  /*07e0*/  CS2R R34, SRZ ;  /* 0x0000000000227805 */ /* 0x000fe4000001ff00 */
[----:B------:R-:W-:Y:S02]  /*07f0*/  CS2R R36, SRZ ;  /* 0x0000000000247805 */ /* 0x000fe4000001ff00 */
[----:B------:R-:W-:Y:S01]  /*0800*/  CS2R R38, SRZ ;  /* 0x0000000000267805 */ /* 0x000fe2000001ff00 */
[----:B------:R-:W-:Y:S01]  /*0810*/  USHF.L.U32 UR16, UR5, 0x6, URZ ;  /* 0x0000000605107899 */ /* 0x000fe2000800063f */
[----:B--2---:R-:W2:Y:S01]  /*0820*/  MUFU.RCP R8, R8 ;  /* 0x0000000800087308 */ /* 0x004ea20000001000 */
[C---:B0-----:R-:W-:Y:S01]  /*0830*/  IMAD R106, R102.reuse, 0x3f, RZ ;  /* 0x0000003f666a7824 */ /* 0x041fe200078e02ff */
[----:B------:R-:W-:Y:S01]  /*0840*/  SHF.R.S32.HI R62, RZ, 0x1f, R104 ;  /* 0x0000001fff3e7819 */ /* 0x000fe20000011468 */
[C---:B------:R-:W-:Y:S01]  /*0850*/  IMAD R108, R102.reuse, 0x3e, RZ ;  /* 0x0000003e666c7824 */ /* 0x040fe200078e02ff */
[C---:B------:R-:W-:Y:S01]  /*0860*/  LOP3.LUT R60, R63.reuse, 0x10, RZ, 0x3c, !PT ;  /* 0x000000103f3c7812 */ /* 0x040fe200078e3cff */
[C---:B------:R-:W-:Y:S01]  /*0870*/  IMAD R110, R102.reuse, 0x3d, RZ ;  /* 0x0000003d666e7824 */ /* 0x040fe200078e02ff */
[C---:B------:R-:W-:Y:S01]  /*0880*/  LOP3.LUT R59, R63.reuse, 0x20, RZ, 0x3c, !PT ;  /* 0x000000203f3b7812 */ /* 0x040fe200078e3cff */
[C---:B------:R-:W-:Y:S01]  /*0890*/  IMAD R112, R102.reuse, 0x3c, RZ ;  /* 0x0000003c66707824 */ /* 0x040fe200078e02ff */
[----:B------:R-:W-:Y:S01]  /*08a0*/  LOP3.LUT R58, R63, 0x30, RZ, 0x3c, !PT ;  /* 0x000000303f3a7812 */ /* 0x000fe200078e3cff */
[----:B-1----:R-:W-:Y:S01]  /*08b0*/  VIADD R2, R7, 0xffffffe ;  /* 0x0ffffffe07027836 */ /* 0x002fe20000000000 */
[----:B------:R-:W-:Y:S01]  /*08c0*/  SHF.R.U32.HI R7, RZ, 0x6, R0 ;  /* 0x00000006ff077819 */ /* 0x000fe20000011600 */
[C---:B------:R-:W-:Y:S01]  /*08d0*/  IMAD R113, R102.reuse, 0x3b, RZ ;  /* 0x0000003b66717824 */ /* 0x040fe200078e02ff */
[----:B------:R-:W-:Y:S01]  /*08e0*/  UMOV UR5, URZ ;  /* 0x0000003f00057c82 */ /* 0x000fe20008000000 */
[----:B------:R0:W1:Y:S01]  /*08f0*/  F2I.FTZ.U32.TRUNC.NTZ R3, R2 ;  /* 0x0000000200037305 */ /* 0x000062000021f000 */
[C---:B------:R-:W-:Y:S01]  /*0900*/  IMAD R114, R102.reuse, 0x3a, RZ ;  /* 0x0000003a66727824 */ /* 0x040fe200078e02ff */
[----:B------:R-:W-:Y:S01]  /*0910*/  ULDC UR17, c[0x0][0x238] ;  /* 0x00008e0000117ab9 */ /* 0x000fe20000000800 */
[----:B------:R-:W-:Y:S01]  /*0920*/  IMAD R115, R102, 0x39, RZ ;  /* 0x0000003966737824 */ /* 0x000fe200078e02ff */
[----:B------:R-:W-:Y:S01]  /*0930*/  UMOV UR11, 0x80000020 ;  /* 0x80000020000b7882 */ /* 0x000fe20000000000 */
[----:B--2---:R-:W-:Y:S01]  /*0940*/  VIADD R4, R8, 0xffffffe ;  /* 0x0ffffffe08047836 */ /* 0x004fe20000000000 */
[----:B------:R-:W-:Y:S01]  /*0950*/  SGXT.U32 R8, R7, 0x2 ;  /* 0x000000020708781a */ /* 0x000fe20000000000 */
[----:B------:R-:W-:-:S02]  /*0960*/  IMAD R116, R102, 0x38, RZ ;  /* 0x0000003866747824 */ /* 0x000fc400078e02ff */
[----:B0-----:R-:W-:Y:S01]  /*0970*/  IMAD.MOV.U32 R2, RZ, RZ, RZ ;  /* 0x000000ffff027224 */ /* 0x001fe200078e00ff */
[----:B------:R0:W2:Y:S01]  /*0980*/  F2I.FTZ.U32.TRUNC.NTZ R5, R4 ;  /* 0x0000000400057305 */ /* 0x0000a2000021f000 */
[----:B------:R-:W-:Y:S01]  /*0990*/  LOP3.LUT R18, R23, R8, RZ, 0xfc, !PT ;  /* 0x0000000817127212 */ /* 0x000fe200078efcff */
[C---:B------:R-:W-:Y:S02]  /*09a0*/  IMAD R117, R102.reuse, 0x37, RZ ;  /* 0x0000003766757824 */ /* 0x040fe400078e02ff */
[----:B------:R-:W-:Y:S01]  /*09b0*/  IMAD R118, R102, 0x36, RZ ;  /* 0x0000003666767824 */ /* 0x000fe200078e02ff */
[C---:B------:R-:W-:Y:S01]  /*09c0*/  LOP3.LUT R26, R18.reuse, 0x18, RZ, 0xfc, !PT ;  /* 0x00000018121a7812 */ /* 0x040fe200078efcff */
[--C-:B-1----:R-:W-:Y:S01]  /*09d0*/  IMAD.MOV R10, RZ, RZ, -R3.reuse ;  /* 0x000000ffff0a7224 */ /* 0x102fe200078e0a03 */
[----:B------:R-:W-:Y:S01]  /*09e0*/  LOP3.LUT R27, R18, 0x14, RZ, 0xfc, !PT ;  /* 0x00000014121b7812 */ /* 0x000fe200078efcff */
[----:B------:R-:W-:Y:S01]  /*09f0*/  IMAD R119, R102, 0x35, RZ ;  /* 0x0000003566777824 */ /* 0x000fe200078e02ff */
[----:B------:R-:W-:Y:S01]  /*0a00*/  IABS R11, R26 ;  /* 0x0000001a000b7213 */ /* 0x000fe20000000000 */
[----:B------:R-:W-:Y:S01]  /*0a10*/  IMAD R9, R10, R13, RZ ;  /* 0x0000000d0a097224 */ /* 0x000fe200078e02ff */
[----:B------:R-:W-:Y:S01]  /*0a20*/  LEA.HI R10, R0, R23, RZ, 0x1a ;  /* 0x00000017000a7211 */ /* 0x000fe200078fd0ff */
[----:B0-----:R-:W-:Y:S01]  /*0a30*/  IMAD.MOV.U32 R4, RZ, RZ, RZ ;  /* 0x000000ffff047224 */ /* 0x001fe200078e00ff */
[----:B------:R-:W-:Y:S01]  /*0a40*/  IABS R15, R27 ;  /* 0x0000001b000f7213 */ /* 0x000fe20000000000 */
[----:B------:R-:W-:Y:S01]  /*0a50*/  IMAD.HI.U32 R3, R3, R9, R2 ;  /* 0x0000000903037227 */ /* 0x000fe200078e0002 */
[----:B------:R-:W-:-:S02]  /*0a60*/  IABS R2, R22 ;  /* 0x0000001600027213 */ /* 0x000fc40000000000 */
[C---:B------:R-:W-:Y:S01]  /*0a70*/  LOP3.LUT R28, R18.reuse, 0x10, RZ, 0xfc, !PT ;  /* 0x00000010121c7812 */ /* 0x040fe200078efcff */
[----:B--2---:R-:W-:Y:S01]  /*0a80*/  IMAD.MOV R7, RZ, RZ, -R5 ;  /* 0x000000ffff077224 */ /* 0x004fe200078e0a05 */
[C---:B------:R-:W-:Y:S01]  /*0a90*/  LOP3.LUT R30, R18.reuse, 0x4, RZ, 0xfc, !PT ;  /* 0x00000004121e7812 */ /* 0x040fe200078efcff */
[----:B------:R-:W-:Y:S01]  /*0aa0*/  IMAD.HI.U32 R3, R3, R2, RZ ;  /* 0x0000000203037227 */ /* 0x000fe200078e00ff */
[----:B------:R-:W-:Y:S02]  /*0ab0*/  IABS R17, R28 ;  /* 0x0000001c00117213 */ /* 0x000fe40000000000 */
[----:B------:R-:W-:Y:S01]  /*0ac0*/  LOP3.LUT R29, R18, 0x8, RZ, 0xfc, !PT ;  /* 0x00000008121d7812 */ /* 0x000fe200078efcff */
[----:B------:R-:W-:Y:S01]  /*0ad0*/  IMAD.MOV R3, RZ, RZ, -R3 ;  /* 0x000000ffff037224 */ /* 0x000fe200078e0a03 */
[----:B------:R-:W-:Y:S01]  /*0ae0*/  IABS R19, R18 ;  /* 0x0000001200137213 */ /* 0x000fe20000000000 */
[----:B------:R-:W-:Y:S02]  /*0af0*/  IMAD R7, R7, R16, RZ ;  /* 0x0000001007077224 */ /* 0x000fe400078e02ff */
[----:B------:R-:W-:-:S02]  /*0b00*/  IMAD R2, R13, R3, R2 ;  /* 0x000000030d027224 */ /* 0x000fc400078e0202 */
[C---:B------:R-:W-:Y:S02]  /*0b10*/  VIADD R21, R10.reuse, 0x1c ;  /* 0x0000001c0a157836 */ /* 0x040fe40000000000 */
[----:B------:R-:W-:Y:S01]  /*0b20*/  IMAD.HI.U32 R4, R5, R7, R4 ;  /* 0x0000000705047227 */ /* 0x000fe200078e0004 */
[----:B------:R-:W-:Y:S02]  /*0b30*/  ISETP.GT.U32.AND P0, PT, R13, R2, PT ;  /* 0x000000020d00720c */ /* 0x000fe40003f04070 */
[----:B------:R-:W-:Y:S01]  /*0b40*/  IABS R9, R21 ;  /* 0x0000001500097213 */ /* 0x000fe20000000000 */
[----:B------:R-:W-:Y:S02]  /*0b50*/  VIADD R10, R10, 0xc ;  /* 0x0000000c0a0a7836 */ /* 0x000fe40000000000 */
[----:B------:R-:W-:-:S03]  /*0b60*/  IMAD.HI.U32 R5, R4, R11, RZ ;  /* 0x0000000b04057227 */ /* 0x000fc600078e00ff */
[----:B------:R-:W-:Y:S01]  /*0b70*/  IABS R14, R10 ;  /* 0x0000000a000e7213 */ /* 0x000fe20000000000 */
[----:B------:R-:W-:-:S04]  /*0b80*/  IMAD.HI.U32 R3, R4, R9, RZ ;  /* 0x0000000904037227 */ /* 0x000fc800078e00ff */
[----:B------:R-:W-:-:S04]  /*0b90*/  IMAD.HI.U32 R7, R4, R15, RZ ;  /* 0x0000000f04077227 */ /* 0x000fc800078e00ff */
[----:B------:R-:W-:Y:S02]  /*0ba0*/  @!P0 IMAD.IADD R2, R2, 0x1, -R13 ;  /* 0x0000000102028824 */ /* 0x000fe400078e0a0d */
[----:B------:R-:W-:Y:S02]  /*0bb0*/  IMAD.MOV R8, RZ, RZ, -R5 ;  /* 0x000000ffff087224 */ /* 0x000fe400078e0a05 */
[----:B------:R-:W-:Y:S01]  /*0bc0*/  IMAD.MOV R3, RZ, RZ, -R3 ;  /* 0x000000ffff037224 */ /* 0x000fe200078e0a03 */
[----:B------:R-:W-:Y:S01]  /*0bd0*/  ISETP.GT.U32.AND P0, PT, R13, R2, PT ;  /* 0x000000020d00720c */ /* 0x000fe20003f04070 */
[----:B------:R-:W-:Y:S02]  /*0be0*/  IMAD.MOV R12, RZ, RZ, -R7 ;  /* 0x000000ffff0c7224 */ /* 0x000fe400078e0a07 */
[C---:B------:R-:W-:Y:S02]  /*0bf0*/  IMAD R7, R16.reuse, R8, R11 ;  /* 0x0000000810077224 */ /* 0x040fe400078e020b */
[----:B------:R-:W-:-:S02]  /*0c00*/  IMAD R5, R16, R3, R9 ;  /* 0x0000000310057224 */ /* 0x000fc400078e0209 */
[----:B------:R-:W-:Y:S01]  /*0c10*/  IMAD.MOV.U32 R11, RZ, RZ, R14 ;  /* 0x000000ffff0b7224 */ /* 0x000fe200078e000e */
[----:B------:R-:W-:Y:S01]  /*0c20*/  IABS R14, R30 ;  /* 0x0000001e000e7213 */ /* 0x000fe20000000000 */
[----:B------:R-:W-:Y:S01]  /*0c30*/  IMAD.HI.U32 R3, R4, R17, RZ ;  /* 0x0000001104037227 */ /* 0x000fe200078e00ff */
[C---:B------:R-:W-:Y:S02]  /*0c40*/  ISETP.GT.U32.AND P2, PT, R16.reuse, R5, PT ;  /* 0x000000051000720c */ /* 0x040fe40003f44070 */
[----:B------:R-:W-:Y:S01]  /*0c50*/  ISETP.GT.U32.AND P6, PT, R16, R7, PT ;  /* 0x000000071000720c */ /* 0x000fe20003fc4070 */
[----:B------:R-:W-:-:S04]  /*0c60*/  IMAD.HI.U32 R9, R4, R11, RZ ;  /* 0x0000000b04097227 */ /* 0x000fc800078e00ff */
[----:B------:R-:W-:Y:S02]  /*0c70*/  IMAD.MOV R3, RZ, RZ, -R3 ;  /* 0x000000ffff037224 */ /* 0x000fe400078e0a03 */
[C---:B------:R-:W-:Y:S01]  /*0c80*/  IMAD R8, R16.reuse, R12, R15 ;  /* 0x0000000c10087224 */ /* 0x040fe200078e020f */
[----:B------:R-:W-:Y:S01]  /*0c90*/  IABS R15, R29 ;  /* 0x0000001d000f7213 */ /* 0x000fe20000000000 */
[----:B------:R-:W-:Y:S02]  /*0ca0*/  IMAD.MOV R12, RZ, RZ, -R9 ;  /* 0x000000ffff0c7224 */ /* 0x000fe400078e0a09 */
[C---:B------:R-:W-:Y:S01]  /*0cb0*/  IMAD R9, R16.reuse, R3, R17 ;  /* 0x0000000310097224 */ /* 0x040fe200078e0211 */
[----:B------:R-:W-:Y:S01]  /*0cc0*/  ISETP.GT.U32.AND P3, PT, R16, R8, PT ;  /* 0x000000081000720c */ /* 0x000fe20003f64070 */
[----:B------:R-:W-:Y:S02]  /*0cd0*/  IMAD.MOV.U32 R17, RZ, RZ, R14 ;  /* 0x000000ffff117224 */ /* 0x000fe400078e000e */
[----:B------:R-:W-:Y:S01]  /*0ce0*/  @!P0 IMAD.IADD R2, R2, 0x1, -R13 ;  /* 0x0000000102028824 */ /* 0x000fe200078e0a0d */
[----:B------:R-:W-:Y:S01]  /*0cf0*/  ISETP.NE.AND P0, PT, R24, RZ, PT ;  /* 0x000000ff1800720c */ /* 0x000fe20003f05270 */
[C---:B------:R-:W-:Y:S01]  /*0d00*/  IMAD R11, R16.reuse, R12, R11 ;  /* 0x0000000c100b7224 */ /* 0x040fe200078e020b */
[----:B------:R-:W-:Y:S01]  /*0d10*/  ISETP.GT.U32.AND P5, PT, R16, R9, PT ;  /* 0x000000091000720c */ /* 0x000fe20003fa4070 */
[----:B------:R-:W-:-:S04]  /*0d20*/  IMAD.HI.U32 R3, R4, R15, RZ ;  /* 0x0000000f04037227 */ /* 0x000fc800078e00ff */
[----:B------:R-:W-:-:S04]  /*0d30*/  IMAD.HI.U32 R12, R4, R17, RZ ;  /* 0x00000011040c7227 */ /* 0x000fc800078e00ff */
[----:B------:R-:W-:Y:S02]  /*0d40*/  IMAD.MOV R3, RZ, RZ, -R3 ;  /* 0x000000ffff037224 */ /* 0x000fe400078e0a03 */
[----:B------:R-:W-:-:S04]  /*0d50*/  IMAD.HI.U32 R4, R4, R19, RZ ;  /* 0x0000001304047227 */ /* 0x000fc800078e00ff */
[----:B------:R-:W-:Y:S02]  /*0d60*/  IMAD.MOV R13, RZ, RZ, -R12 ;  /* 0x000000ffff0d7224 */ /* 0x000fe400078e0a0c */
[C---:B------:R-:W-:Y:S01]  /*0d70*/  IMAD R12, R16.reuse, R3, R15 ;  /* 0x00000003100c7224 */ /* 0x040fe200078e020f */
[----:B------:R-:W-:Y:S01]  /*0d80*/  SHF.R.S32.HI R3, RZ, 0x1f, R6 ;  /* 0x0000001fff037819 */ /* 0x000fe20000011406 */
[----:B------:R-:W-:Y:S02]  /*0d90*/  IMAD.MOV R4, RZ, RZ, -R4 ;  /* 0x000000ffff047224 */ /* 0x000fe400078e0a04 */
[C---:B------:R-:W-:Y:S01]  /*0da0*/  IMAD R13, R16.reuse, R13, R17 ;  /* 0x0000000d100d7224 */ /* 0x040fe200078e0211 */
[----:B------:R-:W-:Y:S01]  /*0db0*/  LEA.HI R3, R3, R6, RZ, 0x6 ;  /* 0x0000000603037211 */ /* 0x000fe200078f30ff */
[----:B------:R-:W-:Y:S01]  /*0dc0*/  @!P1 IMAD.MOV R2, RZ, RZ, -R2 ;  /* 0x000000ffff029224 */ /* 0x000fe200078e0a02 */
[----:B------:R-:W-:Y:S01]  /*0dd0*/  @!P0 LOP3.LUT R2, RZ, R24, RZ, 0x33, !PT ;  /* 0x00000018ff028212 */ /* 0x000fe200078e33ff */
[C---:B------:R-:W-:Y:S01]  /*0de0*/  IMAD R14, R16.reuse, R4, R19 ;  /* 0x00000004100e7224 */ /* 0x040fe200078e0213 */
[C---:B------:R-:W-:Y:S01]  /*0df0*/  ISETP.GT.U32.AND P0, PT, R16.reuse, R11, PT ;  /* 0x0000000b1000720c */ /* 0x040fe20003f04070 */
[--C-:B------:R-:W-:Y:S01]  /*0e00*/  @!P2 IMAD.IADD R5, R5, 0x1, -R16.reuse ;  /* 0x000000010505a824 */ /* 0x100fe200078e0a10 */
[C---:B------:R-:W-:Y:S01]  /*0e10*/  ISETP.GT.U32.AND P1, PT, R16.reuse, R12, PT ;  /* 0x0000000c1000720c */ /* 0x040fe20003f24070 */
[--C-:B------:R-:W-:Y:S01]  /*0e20*/  @!P6 IMAD.IADD R7, R7, 0x1, -R16.reuse ;  /* 0x000000010707e824 */ /* 0x100fe200078e0a10 */
[----:B------:R-:W-:Y:S01]  /*0e30*/  ISETP.GT.U32.AND P2, PT, R16, R13, PT ;  /* 0x0000000d1000720c */ /* 0x000fe20003f44070 */
[--C-:B------:R-:W-:Y:S01]  /*0e40*/  @!P3 IMAD.IADD R8, R8, 0x1, -R16.reuse ;  /* 0x000000010808b824 */ /* 0x100fe200078e0a10 */
[C---:B------:R-:W-:Y:S01]  /*0e50*/  ISETP.GT.U32.AND P4, PT, R16.reuse, R14, PT ;  /* 0x0000000e1000720c */ /* 0x040fe20003f84070 */
[--C-:B------:R-:W-:Y:S01]  /*0e60*/  @!P5 IMAD.IADD R9, R9, 0x1, -R16.reuse ;  /* 0x000000010909d824 */ /* 0x100fe200078e0a10 */
[----:B------:R-:W-:Y:S01]  /*0e70*/  ISETP.GT.U32.AND P6, PT, R16, R5, PT ;  /* 0x000000051000720c */ /* 0x000fe20003fc4070 */
[----:B------:R-:W-:Y:S01]  /*0e80*/  IMAD R2, R2, UR4, RZ ;  /* 0x0000000402027c24 */ /* 0x000fe2000f8e02ff */
[----:B------:R-:W-:Y:S01]  /*0e90*/  ISETP.GT.U32.AND P3, PT, R16, R7, PT ;  /* 0x000000071000720c */ /* 0x000fe20003f64070 */
[----:B------:R-:W-:Y:S01]  /*0ea0*/  ULDC UR4, c[0x0][0x240] ;  /* 0x0000900000047ab9 */ /* 0x000fe20000000800 */
[----:B------:R-:W-:Y:S01]  /*0eb0*/  ISETP.GE.AND P5, PT, R21, RZ, PT ;  /* 0x000000ff1500720c */ /* 0x000fe20003fa6270 */
[--C-:B------:R-:W-:Y:S01]  /*0ec0*/  @!P0 IMAD.IADD R11, R11, 0x1, -R16.reuse ;  /* 0x000000010b0b8824 */ /* 0x100fe200078e0a10 */
[----:B------:R-:W-:Y:S01]  /*0ed0*/  ISETP.GE.AND P0, PT, R26, RZ, PT ;  /* 0x000000ff1a00720c */ /* 0x000fe20003f06270 */
[--C-:B------:R-:W-:Y:S01]  /*0ee0*/  @!P1 IMAD.IADD R12, R12, 0x1, -R16.reuse ;  /* 0x000000010c0c9824 */ /* 0x100fe200078e0a10 */
[C---:B------:R-:W-:Y:S01]  /*0ef0*/  ISETP.GT.U32.AND P1, PT, R16.reuse, R8, PT ;  /* 0x000000081000720c */ /* 0x040fe20003f24070 */
[--C-:B------:R-:W-:Y:S01]  /*0f00*/  @!P2 IMAD.IADD R13, R13, 0x1, -R16.reuse ;  /* 0x000000010d0da824 */ /* 0x100fe200078e0a10 */
[----:B------:R-:W-:Y:S01]  /*0f10*/  ISETP.GT.U32.AND P2, PT, R16, R9, PT ;  /* 0x000000091000720c */ /* 0x000fe20003f44070 */
[--C-:B------:R-:W-:Y:S01]  /*0f20*/  @!P4 IMAD.IADD R14, R14, 0x1, -R16.reuse ;  /* 0x000000010e0ec824 */ /* 0x100fe200078e0a10 */
[C---:B------:R-:W-:Y:S01]  /*0f30*/  ISETP.GT.U32.AND P4, PT, R16.reuse, R12, PT ;  /* 0x0000000c1000720c */ /* 0x040fe20003f84070 */
[--C-:B------:R-:W-:Y:S01]  /*0f40*/  @!P6 IMAD.IADD R5, R5, 0x1, -R16.reuse ;  /* 0x000000010505e824 */ /* 0x100fe200078e0a10 */
[C---:B------:R-:W-:Y:S01]  /*0f50*/  ISETP.GT.U32.AND P6, PT, R16.reuse, R13, PT ;  /* 0x0000000d1000720c */ /* 0x040fe20003fc4070 */
[--C-:B------:R-:W-:Y:S01]  /*0f60*/  @!P3 IMAD.IADD R7, R7, 0x1, -R16.reuse ;  /* 0x000000010707b824 */ /* 0x100fe200078e0a10 */
[C---:B------:R-:W-:Y:S01]  /*0f70*/  ISETP.GT.U32.AND P3, PT, R16.reuse, R11, PT ;  /* 0x0000000b1000720c */ /* 0x040fe20003f64070 */
[----:B------:R-:W-:Y:S01]  /*0f80*/  @!P5 IMAD.MOV R5, RZ, RZ, -R5 ;  /* 0x000000ffff05d224 */ /* 0x000fe200078e0a05 */
[----:B------:R-:W-:Y:S01]  /*0f90*/  ISETP.GT.U32.AND P5, PT, R16, R14, PT ;  /* 0x0000000e1000720c */ /* 0x000fe20003fa4070 */
[----:B------:R-:W-:Y:S01]  /*0fa0*/  @!P0 IMAD.MOV R7, RZ, RZ, -R7 ;  /* 0x000000ffff078224 */ /* 0x000fe200078e0a07 */
[----:B------:R-:W-:Y:S01]  /*0fb0*/  ISETP.GE.AND P0, PT, R10, RZ, PT ;  /* 0x000000ff0a00720c */ /* 0x000fe20003f06270 */
[--C-:B------:R-:W-:Y:S01]  /*0fc0*/  @!P1 IMAD.IADD R8, R8, 0x1, -R16.reuse ;  /* 0x0000000108089824 */ /* 0x100fe200078e0a10 */
        /* <DEDUP_REMOVED lines=9> */
[----:B------:R-:W-:Y:S01]  /*1060*/  @!P5 IMAD.IADD R14, R14, 0x1, -R16 ;  /* 0x000000010e0ed824 */ /* 0x000fe200078e0a10 */
[----:B------:R-:W-:Y:S01]  /*1070*/  SHF.R.U32.HI R4, RZ, 0x5, R0 ;  /* 0x00000005ff047819 */ /* 0x000fe20000011600 */
[----:B------:R-:W-:Y:S01]  /*1080*/  @!P0 IMAD.MOV R11, RZ, RZ, -R11 ;  /* 0x000000ffff0b8224 */ /* 0x000fe200078e0a0b */
[----:B------:R-:W-:Y:S01]  /*1090*/  ISETP.NE.AND P5, PT, R25, RZ, PT ;  /* 0x000000ff1900720c */ /* 0x000fe20003fa5270 */
[----:B------:R-:W-:Y:S01]  /*10a0*/  @!P1 IMAD.MOV R14, RZ, RZ, -R14 ;  /* 0x000000ffff0e9224 */ /* 0x000fe200078e0a0e */
[----:B------:R-:W-:Y:S01]  /*10b0*/  R2UR UR13, R4 ;  /* 0x00000000040d72ca */ /* 0x000fe200000e0000 */
[----:B------:R-:W-:Y:S01]  /*10c0*/  @!P2 IMAD.MOV R8, RZ, RZ, -R8 ;  /* 0x000000ffff08a224 */ /* 0x000fe200078e0a08 */
[----:B------:R-:W-:Y:S01]  /*10d0*/  LOP3.LUT R4, RZ, R25, RZ, 0x33, !PT ;  /* 0x00000019ff047212 */ /* 0x000fe200078e33ff */
[----:B------:R-:W-:Y:S01]  /*10e0*/  @!P4 IMAD.MOV R12, RZ, RZ, -R12 ;  /* 0x000000ffff0cc224 */ /* 0x000fe200078e0a0c */
[----:B------:R-:W-:Y:S01]  /*10f0*/  IADD3 R100, P0, R2, UR6, RZ ;  /* 0x0000000602647c10 */ /* 0x000fe2000ff1e0ff */
[----:B------:R-:W-:Y:S01]  /*1100*/  @!P6 IMAD.MOV R13, RZ, RZ, -R13 ;  /* 0x000000ffff0de224 */ /* 0x000fe200078e0a0d */
[C---:B------:R-:W-:Y:S01]  /*1110*/  SEL R5, R4.reuse, R5, !P5 ;  /* 0x0000000504057207 */ /* 0x040fe20006800000 */
[----:B------:R-:W-:Y:S01]  /*1120*/  @!P3 IMAD.MOV R9, RZ, RZ, -R9 ;  /* 0x000000ffff09b224 */ /* 0x000fe200078e0a09 */
[----:B------:R-:W-:-:S02]  /*1130*/  SEL R7, R4, R7, !P5 ;  /* 0x0000000704077207 */ /* 0x000fc40006800000 */
[----:B------:R-:W-:Y:S02]  /*1140*/  CS2R R24, SRZ ;  /* 0x0000000000187805 */ /* 0x000fe4000001ff00 */
[C---:B------:R-:W-:Y:S01]  /*1150*/  SEL R8, R4.reuse, R8, !P5 ;  /* 0x0000000804087207 */ /* 0x040fe20006800000 */
[----:B------:R-:W-:Y:S01]  /*1160*/  IMAD R5, R5, UR4, RZ ;  /* 0x0000000405057c24 */ /* 0x000fe2000f8e02ff */
[C---:B------:R-:W-:Y:S01]  /*1170*/  SEL R9, R4.reuse, R9, !P5 ;  /* 0x0000000904097207 */ /* 0x040fe20006800000 */
[----:B------:R-:W-:Y:S01]  /*1180*/  IMAD R7, R7, UR4, RZ ;  /* 0x0000000407077c24 */ /* 0x000fe2000f8e02ff */
[----:B------:R-:W-:Y:S01]  /*1190*/  SEL R11, R4, R11, !P5 ;  /* 0x0000000b040b7207 */ /* 0x000fe20006800000 */
[----:B------:R-:W-:Y:S01]  /*11a0*/  IMAD R8, R8, UR4, RZ ;  /* 0x0000000408087c24 */ /* 0x000fe2000f8e02ff */
[C---:B------:R-:W-:Y:S01]  /*11b0*/  SEL R12, R4.reuse, R12, !P5 ;  /* 0x0000000c040c7207 */ /* 0x040fe20006800000 */
[----:B------:R-:W-:Y:S01]  /*11c0*/  IMAD R9, R9, UR4, RZ ;  /* 0x0000000409097c24 */ /* 0x000fe2000f8e02ff */
[C---:B------:R-:W-:Y:S01]  /*11d0*/  SEL R13, R4.reuse, R13, !P5 ;  /* 0x0000000d040d7207 */ /* 0x040fe20006800000 */
[----:B------:R-:W-:Y:S01]  /*11e0*/  IMAD R11, R11, UR4, RZ ;  /* 0x000000040b0b7c24 */ /* 0x000fe2000f8e02ff */
[----:B------:R-:W-:Y:S01]  /*11f0*/  SEL R4, R4, R14, !P5 ;  /* 0x0000000e04047207 */ /* 0x000fe20006800000 */
[----:B------:R-:W-:Y:S01]  /*1200*/  IMAD R12, R12, UR4, RZ ;  /* 0x000000040c0c7c24 */ /* 0x000fe2000f8e02ff */
[----:B------:R-:W-:Y:S01]  /*1210*/  LEA.HI.X.SX32 R89, R2, UR7, 0x1, P0 ;  /* 0x0000000702597c11 */ /* 0x000fe200080f0eff */
[----:B------:R-:W-:Y:S01]  /*1220*/  IMAD R13, R13, UR4, RZ ;  /* 0x000000040d0d7c24 */ /* 0x000fe2000f8e02ff */
[----:B------:R-:W-:Y:S01]  /*1230*/  SHF.R.S32.HI R2, RZ, 0x7, R0 ;  /* 0x00000007ff027819 */ /* 0x000fe20000011400 */
[----:B------:R-:W-:Y:S01]  /*1240*/  IMAD R4, R4, UR4, RZ ;  /* 0x0000000404047c24 */ /* 0x000fe2000f8e02ff */
[----:B------:R-:W-:Y:S01]  /*1250*/  UIADD3 UR4, UR12, 0x4000, URZ ;  /* 0x000040000c047890 */ /* 0x000fe2000fffe03f */
[----:B------:R-:W-:Y:S01]  /*1260*/  SHF.R.S32.HI R99, RZ, 0x1f, R5 ;  /* 0x0000001fff637819 */ /* 0x000fe20000011405 */
[----:B------:R-:W-:Y:S01]  /*1270*/  ULDC.64 UR6, c[0x0][0x218] ;  /* 0x0000860000067ab9 */ /* 0x000fe20000000a00 */
[----:B------:R-:W-:Y:S01]  /*1280*/  SGXT R2, R2, 0x1 ;  /* 0x000000010202781a */ /* 0x000fe20000000200 */
[----:B------:R-:W-:Y:S01]  /*1290*/  USHF.R.U32.HI UR4, URZ, 0x4, UR4 ;  /* 0x000000043f047899 */ /* 0x000fe20008011604 */
[----:B------:R-:W-:-:S02]  /*12a0*/  IADD3 R64, P4, R5, UR6, RZ ;  /* 0x0000000605407c10 */ /* 0x000fc4000ff9e0ff */
[----:B------:R-:W-:Y:S02]  /*12b0*/  CS2R R26, SRZ ;  /* 0x00000000001a7805 */ /* 0x000fe4000001ff00 */
[----:B------:R-:W-:Y:S01]  /*12c0*/  SHF.R.S32.HI R101, RZ, 0x1f, R7 ;  /* 0x0000001fff657819 */ /* 0x000fe20000011407 */
[----:B------:R-:W-:Y:S01]  /*12d0*/  USGXT.U32 UR4, UR4, 0xe ;  /* 0x0000000e0404789a */ /* 0x000fe20008000000 */
[----:B------:R-:W-:Y:S02]  /*12e0*/  IADD3 R91, P5, R7, UR6, RZ ;  /* 0x00000006075b7c10 */ /* 0x000fe4000ffbe0ff */
[----:B------:R-:W-:Y:S02]  /*12f0*/  CS2R R28, SRZ ;  /* 0x00000000001c7805 */ /* 0x000fe4000001ff00 */
[----:B------:R-:W-:Y:S02]  /*1300*/  LOP3.LUT R61, R2, 0x90, RZ, 0xc0, !PT ;  /* 0x00000090023d7812 */ /* 0x000fe400078ec0ff */
[----:B------:R-:W-:-:S02]  /*1310*/  CS2R R30, SRZ ;  /* 0x00000000001e7805 */ /* 0x000fc4000001ff00 */
[----:B------:R-:W-:Y:S01]  /*1320*/  IADD3.X R99, R99, UR7, RZ, P4, !PT ;  /* 0x0000000763637c10 */ /* 0x000fe2000a7fe4ff */
[C---:B------:R-:W-:Y:S01]  /*1330*/  IMAD R120, R102.reuse, 0x34, RZ ;  /* 0x0000003466787824 */ /* 0x040fe200078e02ff */
[----:B------:R-:W-:Y:S01]  /*1340*/  IADD3.X R101, R101, UR7, RZ, P5, !PT ;  /* 0x0000000765657c10 */ /* 0x000fe2000affe4ff */
[C---:B------:R-:W-:Y:S01]  /*1350*/  IMAD R121, R102.reuse, 0x33, RZ ;  /* 0x0000003366797824 */ /* 0x040fe200078e02ff */
[----:B------:R-:W-:Y:S01]  /*1360*/  SHF.R.S32.HI R21, RZ, 0x1f, R8 ;  /* 0x0000001fff157819 */ /* 0x000fe20000011408 */
[----:B------:R-:W-:Y:S01]  /*1370*/  IMAD R122, R102, 0x32, RZ ;  /* 0x00000032667a7824 */ /* 0x000fe200078e02ff */
[----:B------:R-:W-:Y:S01]  /*1380*/  IADD3 R92, P3, R8, UR6, RZ ;  /* 0x00000006085c7c10 */ /* 0x000fe2000ff7e0ff */
[C---:B------:R-:W-:Y:S01]  /*1390*/  IMAD R123, R102.reuse, 0x31, RZ ;  /* 0x00000031667b7824 */ /* 0x040fe200078e02ff */
[----:B------:R-:W-:Y:S01]  /*13a0*/  SHF.R.S32.HI R103, RZ, 0x1f, R9 ;  /* 0x0000001fff677819 */ /* 0x000fe20000011409 */
[C---:B------:R-:W-:Y:S01]  /*13b0*/  IMAD R124, R102.reuse, 0x30, RZ ;  /* 0x00000030667c7824 */ /* 0x040fe200078e02ff */
[----:B------:R-:W-:Y:S01]  /*13c0*/  IADD3 R93, P2, R9, UR6, RZ ;  /* 0x00000006095d7c10 */ /* 0x000fe2000ff5e0ff */
[C---:B------:R-:W-:Y:S01]  /*13d0*/  IMAD R125, R102.reuse, 0x2f, RZ ;  /* 0x0000002f667d7824 */ /* 0x040fe200078e02ff */
[----:B------:R-:W-:Y:S01]  /*13e0*/  SHF.R.S32.HI R105, RZ, 0x1f, R11 ;  /* 0x0000001fff697819 */ /* 0x000fe2000001140b */
[C---:B------:R-:W-:Y:S01]  /*13f0*/  IMAD R88, R102.reuse, 0x2e, RZ ;  /* 0x0000002e66587824 */ /* 0x040fe200078e02ff */
[----:B------:R-:W-:Y:S01]  /*1400*/  IADD3 R94, P1, R11, UR6, RZ ;  /* 0x000000060b5e7c10 */ /* 0x000fe2000ff3e0ff */
        /* <DEDUP_REMOVED lines=8> */
[----:B------:R-:W-:Y:S01]  /*1490*/  IMAD R83, R102, 0x29, RZ ;  /* 0x0000002966537824 */ /* 0x000fe200078e02ff */
[----:B------:R-:W-:Y:S01]  /*14a0*/  IADD3 R97, P5, R4, UR6, RZ ;  /* 0x0000000604617c10 */ /* 0x000fe2000ffbe0ff */
[C---:B------:R-:W-:Y:S01]  /*14b0*/  IMAD R82, R102.reuse, 0x28, RZ ;  /* 0x0000002866527824 */ /* 0x040fe200078e02ff */
[----:B------:R-:W-:Y:S01]  /*14c0*/  LOP3.LUT R61, R61, 0x7f, R0, 0x78, !PT ;  /* 0x0000007f3d3d7812 */ /* 0x000fe200078e7800 */
[C---:B------:R-:W-:Y:S01]  /*14d0*/  IMAD R81, R102.reuse, 0x27, RZ ;  /* 0x0000002766517824 */ /* 0x040fe200078e02ff */
[----:B------:R-:W-:Y:S01]  /*14e0*/  IADD3.X R21, R21, UR7, RZ, P3, !PT ;  /* 0x0000000715157c10 */ /* 0x000fe20009ffe4ff */
        /* <DEDUP_REMOVED lines=8> */
[----:B------:R-:W-:Y:S01]  /*1570*/  IMAD R76, R102, 0x22, RZ ;  /* 0x00000022664c7824 */ /* 0x000fe200078e02ff */
[----:B------:R-:W-:Y:S01]  /*1580*/  LEA.HI.X.SX32 R111, R4, UR7, 0x1, P5 ;  /* 0x00000007046f7c11 */ /* 0x000fe2000a8f0eff */
[C---:B------:R-:W-:Y:S01]  /*1590*/  IMAD R75, R102.reuse, 0x21, RZ ;  /* 0x00000021664b7824 */ /* 0x040fe200078e02ff */
[----:B------:R-:W-:Y:S01]  /*15a0*/  SHF.R.S32.HI R90, RZ, 0x6, R3 ;  /* 0x00000006ff5a7819 */ /* 0x000fe20000011403 */
[C---:B------:R-:W-:Y:S01]  /*15b0*/  IMAD.SHL.U32 R74, R102.reuse, 0x20, RZ ;  /* 0x00000020664a7824 */ /* 0x040fe200078e00ff */
[----:B------:R-:W-:Y:S01]  /*15c0*/  LOP3.LUT R57, R61, 0x20, RZ, 0x3c, !PT ;  /* 0x000000203d397812 */ /* 0x000fe200078e3cff */
[C---:B------:R-:W-:Y:S01]  /*15d0*/  IMAD R73, R102.reuse, 0x1f, RZ ;  /* 0x0000001f66497824 */ /* 0x040fe200078e02ff */
[----:B------:R-:W-:Y:S01]  /*15e0*/  UMOV UR6, 0xfffffffe ;  /* 0xfffffffe00067882 */ /* 0x000fe20000000000 */
[C---:B------:R-:W-:Y:S01]  /*15f0*/  IMAD R72, R102.reuse, 0x1e, RZ ;  /* 0x0000001e66487824 */ /* 0x040fe200078e02ff */
[----:B------:R-:W-:Y:S01]  /*1600*/  UMOV UR7, 0x7fffffdf ;  /* 0x7fffffdf00077882 */ /* 0x000fe20000000000 */
[C---:B------:R-:W-:Y:S01]  /*1610*/  IMAD R71, R102.reuse, 0x1d, RZ ;  /* 0x0000001d66477824 */ /* 0x040fe200078e02ff */
[----:B------:R-:W-:Y:S01]  /*1620*/  UIADD3.64 UR6, UR4, -UR6, URZ ;  /* 0x8000000604067297 */ /* 0x000fe2000fffe03f */
[C---:B------:R-:W-:Y:S01]  /*1630*/  IMAD R70, R102.reuse, 0x1c, RZ ;  /* 0x0000001c66467824 */ /* 0x040fe200078e02ff */
[----:B------:R-:W-:Y:S01]  /*1640*/  UMOV UR10, UR4 ;  /* 0x00000004000a7c82 */ /* 0x000fe20008000000 */
[----:B------:R-:W-:-:S02]  /*1650*/  IMAD R69, R102, 0x1b, RZ ;  /* 0x0000001b66457824 */ /* 0x000fc400078e02ff */
[C---:B------:R-:W-:Y:S02]  /*1660*/  IMAD R68, R102.reuse, 0x1a, RZ ;  /* 0x0000001a66447824 */ /* 0x040fe400078e02ff */
[C---:B------:R-:W-:Y:S02]  /*1670*/  IMAD R67, R102.reuse, 0x19, RZ ;  /* 0x0000001966437824 */ /* 0x040fe400078e02ff */
[C---:B------:R-:W-:Y:S02]  /*1680*/  IMAD R66, R102.reuse, 0x18, RZ ;  /* 0x0000001866427824 */ /* 0x040fe400078e02ff */
[----:B------:R-:W-:-:S07]  /*1690*/  IMAD R65, R102, 0x17, RZ ;  /* 0x0000001766417824 */ /* 0x000fce00078e02ff */
.L_x_2:
[----:B------:R-:W-:Y:S02]  /*16a0*/  ISETP.GT.AND P1, PT, R98, RZ, PT ;  /* 0x000000ff6200720c */ /* 0x000fe40003f24270 */
[----:B------:R-:W-:Y:S02]  /*16b0*/  LOP3.LUT R3, R0, 0x3f, RZ, 0xc0, !PT ;  /* 0x0000003f00037812 */ /* 0x000fe400078ec0ff */
[----:B------:R-:W-:Y:S02]  /*16c0*/  PRMT R131, RZ, 0x7610, R131 ;  /* 0x00007610ff837816 */ /* 0x000fe40000000083 */
[----:B------:R-:W-:Y:S02]  /*16d0*/  ISETP.GE.AND P0, PT, R3, R98, PT ;  /* 0x000000620300720c */ /* 0x000fe40003f06270 */
[----:B------:R-:W-:Y:S02]  /*16e0*/  ISETP.GT.AND P4, PT, R98, 0x1, PT ;  /* 0x000000016200780c */ /* 0x000fe40003f84270 */
[----:B------:R-:W-:-:S02]  /*16f0*/  IADD3 R4, P2, R100, UR17, RZ ;  /* 0x0000001164047c10 */ /* 0x000fc4000ff5e0ff */
[----:B------:R-:W-:Y:S01]  /*1700*/  ISETP.GT.AND P3, PT, R98, 0x17, PT ;  /* 0x000000176200780c */ /* 0x000fe20003f64270 */
[----:B------:R-:W-:Y:S02]  /*1710*/  @P1 IMAD.MOV.U32 R2, RZ, RZ, R100 ;  /* 0x000000ffff021224 */ /* 0x000fe400078e0064 */
[----:B------:R-:W-:Y:S01]  /*1720*/  @P1 IMAD.MOV.U32 R3, RZ, RZ, R89 ;  /* 0x000000ffff031224 */ /* 0x000fe200078e0059 */
[----:B------:R-:W-:Y:S02]  /*1730*/  LEA.HI.X.SX32 R5, R102, R89, 0x1, P2 ;  /* 0x0000005966057211 */ /* 0x000fe400010f0eff */
[----:B------:R-:W-:Y:S02]  /*1740*/  ISETP.GT.AND P2, PT, R98, 0x18, PT ;  /* 0x000000186200780c */ /* 0x000fe40003f44270 */
[----:B------:R0:W2:Y:S01]  /*1750*/  @P1 LDG.E.U8 R131, desc[UR14][R2.64] ;  /* 0x0000000e02831981 */ /* 0x0000a2000c1e1100 */
[----:B------:R-:W-:Y:S02]  /*1760*/  IADD3 R6, P1, R65, R100, RZ ;  /* 0x0000006441067210 */ /* 0x000fe40007f3e0ff */
[----:B------:R-:W-:-:S02]  /*1770*/  PRMT R130, RZ, 0x7610, R130 ;  /* 0x00007610ff827816 */ /* 0x000fc40000000082 */
[----:B------:R-:W-:Y:S02]  /*1780*/  LEA.HI.X.SX32 R7, R65, R89, 0x1, P1 ;  /* 0x0000005941077211 */ /* 0x000fe400008f0eff */
[----:B------:R-:W-:Y:S02]  /*1790*/  ISETP.GT.AND P1, PT, R98, 0x19, PT ;  /* 0x000000196200780c */ /* 0x000fe40003f24270 */
[-C--:B------:R-:W-:Y:S01]  /*17a0*/  IADD3 R8, P5, R66, R100.reuse, RZ ;  /* 0x0000006442087210 */ /* 0x080fe20007fbe0ff */
[----:B------:R1:W3:Y:S01]  /*17b0*/  @P4 LDG.E.U8 R130, desc[UR14][R4.64] ;  /* 0x0000000e04824981 */ /* 0x0002e2000c1e1100 */
[----:B------:R-:W-:Y:S02]  /*17c0*/  PRMT R141, RZ, 0x7610, R141 ;  /* 0x00007610ff8d7816 */ /* 0x000fe4000000008d */
[----:B------:R-:W-:Y:S02]  /*17d0*/  PRMT R140, RZ, 0x7610, R140 ;  /* 0x00007610ff8c7816 */ /* 0x000fe4000000008c */
[----:B0-----:R-:W-:-:S02]  /*17e0*/  IADD3 R2, P4, R67, R100, RZ ;  /* 0x0000006443027210 */ /* 0x001fc40007f9e0ff */
[-C--:B------:R-:W-:Y:S01]  /*17f0*/  LEA.HI.X.SX32 R9, R66, R89.reuse, 0x1, P5 ;  /* 0x0000005942097211 */ /* 0x080fe200028f0eff */
[----:B------:R0:W4:Y:S01]  /*1800*/  @P3 LDG.E.U8 R141, desc[UR14][R6.64] ;  /* 0x0000000e068d3981 */ /* 0x000122000c1e1100 */
[----:B------:R-:W-:Y:S02]  /*1810*/  PRMT R142, RZ, 0x7610, R142 ;  /* 0x00007610ff8e7816 */ /* 0x000fe4000000008e */
[----:B------:R-:W-:Y:S01]  /*1820*/  LEA.HI.X.SX32 R3, R67, R89, 0x1, P4 ;  /* 0x0000005943037211 */ /* 0x000fe200020f0eff */
[----:B------:R5:W2:Y:S01]  /*1830*/  @P2 LDG.E.U8 R140, desc[UR14][R8.64] ;  /* 0x0000000e088c2981 */ /* 0x000aa2000c1e1100 */
[C---:B------:R-:W-:Y:S02]  /*1840*/  ISETP.GT.AND P3, PT, R98.reuse, 0x1a, PT ;  /* 0x0000001a6200780c */ /* 0x040fe40003f64270 */
[----:B------:R-:W-:Y:S01]  /*1850*/  ISETP.GT.AND P2, PT, R98, 0x1b, PT ;  /* 0x0000001b6200780c */ /* 0x000fe20003f44270 */
[----:B------:R5:W3:Y:S01]  /*1860*/  @P1 LDG.E.U8 R142, desc[UR14][R2.64] ;  /* 0x0000000e028e1981 */ /* 0x000ae2000c1e1100 */
[----:B-1----:R-:W-:-:S02]  /*1870*/  IADD3 R4, P5, R68, R100, RZ ;  /* 0x0000006444047210 */ /* 0x002fc40007fbe0ff */
[C---:B0-----:R-:W-:Y:S02]  /*1880*/  IADD3 R6, P4, R69.reuse, R100, RZ ;  /* 0x0000006445067210 */ /* 0x041fe40007f9e0ff */
[----:B------:R-:W-:Y:S02]  /*1890*/  ISETP.GT.AND P1, PT, R98, 0x1c, PT ;  /* 0x0000001c6200780c */ /* 0x000fe40003f24270 */
[-C--:B------:R-:W-:Y:S02]  /*18a0*/  LEA.HI.X.SX32 R5, R68, R89.reuse, 0x1, P5 ;  /* 0x0000005944057211 */ /* 0x080fe400028f0eff */
[----:B------:R-:W-:Y:S02]  /*18b0*/  PRMT R139, RZ, 0x7610, R139 ;  /* 0x00007610ff8b7816 */ /* 0x000fe4000000008b */
[----:B------:R-:W-:Y:S02]  /*18c0*/  PRMT R132, RZ, 0x7610, R132 ;  /* 0x00007610ff847816 */ /* 0x000fe40000000084 */
[----:B------:R-:W-:-:S02]  /*18d0*/  LEA.HI.X.SX32 R7, R69, R89, 0x1, P4 ;  /* 0x0000005945077211 */ /* 0x000fc400020f0eff */
[CC--:B-----5:R-:W-:Y:S01]  /*18e0*/  IADD3 R8, P5, R70.reuse, R100.reuse, RZ ;  /* 0x0000006446087210 */ /* 0x0e0fe20007fbe0ff */
[----:B------:R0:W5:Y:S01]  /*18f0*/  @P3 LDG.E.U8 R139, desc[UR14][R4.64] ;  /* 0x0000000e048b3981 */ /* 0x000162000c1e1100 */
[----:B------:R-:W-:Y:S02]  /*1900*/  PRMT R127, RZ, 0x7610, R127 ;  /* 0x00007610ff7f7816 */ /* 0x000fe4000000007f */
[----:B------:R-:W-:Y:S01]  /*1910*/  LEA.HI.X.SX32 R9, R70, R89, 0x1, P5 ;  /* 0x0000005946097211 */ /* 0x000fe200028f0eff */
[----:B------:R1:W4:Y:S01]  /*1920*/  @P2 LDG.E.U8 R132, desc[UR14][R6.64] ;  /* 0x0000000e06842981 */ /* 0x000322000c1e1100 */
[C---:B------:R-:W-:Y:S02]  /*1930*/  ISETP.GT.AND P3, PT, R98.reuse, 0x1d, PT ;  /* 0x0000001d6200780c */ /* 0x040fe40003f64270 */
[----:B------:R-:W-:Y:S01]  /*1940*/  ISETP.GT.AND P2, PT, R98, 0x1e, PT ;  /* 0x0000001e6200780c */ /* 0x000fe20003f44270 */
[----:B------:R1:W4:Y:S01]  /*1950*/  @P1 LDG.E.U8 R127, desc[UR14][R8.64] ;  /* 0x0000000e087f1981 */ /* 0x000322000c1e1100 */
[----:B------:R-:W-:-:S02]  /*1960*/  IADD3 R2, P4, R71, R100, RZ ;  /* 0x0000006447027210 */ /* 0x000fc40007f9e0ff */
[----:B------:R-:W-:Y:S02]  /*1970*/  ISETP.GT.AND P1, PT, R98, 0x1f, PT ;  /* 0x0000001f6200780c */ /* 0x000fe40003f24270 */
[CC--:B0-----:R-:W-:Y:S02]  /*1980*/  IADD3 R4, P5, R72.reuse, R100.reuse, RZ ;  /* 0x0000006448047210 */ /* 0x0c1fe40007fbe0ff */
[----:B------:R-:W-:Y:S02]  /*1990*/  PRMT R143, RZ, 0x7610, R143 ;  /* 0x00007610ff8f7816 */ /* 0x000fe4000000008f */
[-C--:B------:R-:W-:Y:S02]  /*19a0*/  LEA.HI.X.SX32 R3, R71, R89.reuse, 0x1, P4 ;  /* 0x0000005947037211 */ /* 0x080fe400020f0eff */
[----:B------:R-:W-:Y:S02]  /*19b0*/  PRMT R126, RZ, 0x7610, R126 ;  /* 0x00007610ff7e7816 */ /* 0x000fe4000000007e */
[----:B-1----:R-:W-:Y:S01]  /*19c0*/  IADD3 R6, P4, R73, R100, RZ ;  /* 0x0000006449067210 */ /* 0x002fe20007f9e0ff */
[----:B------:R0:W4:Y:S01]  /*19d0*/  @P3 LDG.E.U8 R143, desc[UR14][R2.64] ;  /* 0x0000000e028f3981 */ /* 0x000122000c1e1100 */
[----:B------:R-:W-:-:S02]  /*19e0*/  LEA.HI.X.SX32 R5, R72, R89, 0x1, P5 ;  /* 0x0000005948057211 */ /* 0x000fc400028f0eff */
[----:B------:R-:W-:Y:S02]  /*19f0*/  PRMT R18, RZ, 0x7610, R18 ;  /* 0x00007610ff127816 */ /* 0x000fe40000000012 */
[----:B------:R-:W-:Y:S01]  /*1a00*/  LEA.HI.X.SX32 R7, R73, R89, 0x1, P4 ;  /* 0x0000005949077211 */ /* 0x000fe200020f0eff */
[----:B------:R1:W2:Y:S01]  /*1a10*/  @P2 LDG.E.U8 R126, desc[UR14][R4.64] ;  /* 0x0000000e047e2981 */ /* 0x0002a2000c1e1100 */
[C---:B------:R-:W-:Y:S02]  /*1a20*/  ISETP.GT.AND P3, PT, R98.reuse, 0x20, PT ;  /* 0x000000206200780c */ /* 0x040fe40003f64270 */
[----:B------:R-:W-:Y:S01]  /*1a30*/  ISETP.GT.AND P2, PT, R98, 0x21, PT ;  /* 0x000000216200780c */ /* 0x000fe20003f44270 */
[----:B------:R1:W3:Y:S01]  /*1a40*/  @P1 LDG.E.U8 R18, desc[UR14][R6.64] ;  /* 0x0000000e06121981 */ /* 0x0002e2000c1e1100 */
[-C--:B------:R-:W-:Y:S02]  /*1a50*/  IADD3 R8, P5, R74, R100.reuse, RZ ;  /* 0x000000644a087210 */ /* 0x080fe40007fbe0ff */
[----:B0-----:R-:W-:-:S02]  /*1a60*/  IADD3 R2, P4, R75, R100, RZ ;  /* 0x000000644b027210 */ /* 0x001fc40007f9e0ff */
[----:B------:R-:W-:Y:S02]  /*1a70*/  ISETP.GT.AND P1, PT, R98, 0x22, PT ;  /* 0x000000226200780c */ /* 0x000fe40003f24270 */
[-C--:B------:R-:W-:Y:S02]  /*1a80*/  LEA.HI.X.SX32 R9, R74, R89.reuse, 0x1, P5 ;  /* 0x000000594a097211 */ /* 0x080fe400028f0eff */
[----:B------:R-:W-:Y:S02]  /*1a90*/  PRMT R138, RZ, 0x7610, R138 ;  /* 0x00007610ff8a7816 */ /* 0x000fe4000000008a */
[----:B------:R-:W-:Y:S02]  /*1aa0*/  PRMT R144, RZ, 0x7610, R144 ;  /* 0x00007610ff907816 */ /* 0x000fe40000000090 */
[----:B------:R-:W-:Y:S02]  /*1ab0*/  LEA.HI.X.SX32 R3, R75, R89, 0x1, P4 ;  /* 0x000000594b037211 */ /* 0x000fe400020f0eff */
[----:B-1----:R-:W-:Y:S01]  /*1ac0*/  IADD3 R4, P5, R76, R100, RZ ;  /* 0x000000644c047210 */ /* 0x002fe20007fbe0ff */
[----:B------:R0:W5:Y:S01]  /*1ad0*/  @P3 LDG.E.U8 R138, desc[UR14][R8.64] ;  /* 0x0000000e088a3981 */ /* 0x000162000c1e1100 */
[----:B------:R-:W-:-:S02]  /*1ae0*/  PRMT R137, RZ, 0x7610, R137 ;  /* 0x00007610ff897816 */ /* 0x000fc40000000089 */
[----:B------:R-:W-:Y:S01]  /*1af0*/  LEA.HI.X.SX32 R5, R76, R89, 0x1, P5 ;  /* 0x000000594c057211 */ /* 0x000fe200028f0eff */
[----:B------:R1:W4:Y:S01]  /*1b00*/  @P2 LDG.E.U8 R144, desc[UR14][R2.64] ;  /* 0x0000000e02902981 */ /* 0x000322000c1e1100 */
[C---:B------:R-:W-:Y:S02]  /*1b10*/  ISETP.GT.AND P3, PT, R98.reuse, 0x23, PT ;  /* 0x000000236200780c */ /* 0x040fe40003f64270 */
[C---:B------:R-:W-:Y:S01]  /*1b20*/  ISETP.GT.AND P2, PT, R98.reuse, 0x24, PT ;  /* 0x000000246200780c */ /* 0x040fe20003f44270 */
[----:B------:R1:W2:Y:S01]  /*1b30*/  @P1 LDG.E.U8 R137, desc[UR14][R4.64] ;  /* 0x0000000e04891981 */ /* 0x0002a2000c1e1100 */
[-C--:B------:R-:W-:Y:S02]  /*1b40*/  IADD3 R6, P4, R77, R100.reuse, RZ ;  /* 0x000000644d067210 */ /* 0x080fe40007f9e0ff */
[----:B------:R-:W-:Y:S02]  /*1b50*/  ISETP.GT.AND P1, PT, R98, 0x25, PT ;  /* 0x000000256200780c */ /* 0x000fe40003f24270 */
[----:B0-----:R-:W-:-:S02]  /*1b60*/  IADD3 R8, P5, R78, R100, RZ ;  /* 0x000000644e087210 */ /* 0x001fc40007fbe0ff */
[----:B------:R-:W-:Y:S02]  /*1b70*/  PRMT R14, RZ, 0x7610, R14 ;  /* 0x00007610ff0e7816 */ /* 0x000fe4000000000e */
[-C--:B------:R-:W-:Y:S02]  /*1b80*/  LEA.HI.X.SX32 R7, R77, R89.reuse, 0x1, P4 ;  /* 0x000000594d077211 */ /* 0x080fe400020f0eff */
[----:B------:R-:W-:Y:S02]  /*1b90*/  PRMT R15, RZ, 0x7610, R15 ;  /* 0x00007610ff0f7816 */ /* 0x000fe4000000000f */
[----:B-1----:R-:W-:Y:S01]  /*1ba0*/  IADD3 R2, P4, R79, R100, RZ ;  /* 0x000000644f027210 */ /* 0x002fe20007f9e0ff */
[----:B------:R0:W3:Y:S01]  /*1bb0*/  @P3 LDG.E.U8 R14, desc[UR14][R6.64] ;  /* 0x0000000e060e3981 */ /* 0x0000e2000c1e1100 */
[----:B------:R-:W-:Y:S02]  /*1bc0*/  LEA.HI.X.SX32 R9, R78, R89, 0x1, P5 ;  /* 0x000000594e097211 */ /* 0x000fe400028f0eff */
[----:B------:R-:W-:-:S02]  /*1bd0*/  PRMT R19, RZ, 0x7610, R19 ;  /* 0x00007610ff137816 */ /* 0x000fc40000000013 */
[----:B------:R-:W-:Y:S01]  /*1be0*/  LEA.HI.X.SX32 R3, R79, R89, 0x1, P4 ;  /* 0x000000594f037211 */ /* 0x000fe200020f0eff */
[----:B------:R1:W5:Y:S01]  /*1bf0*/  @P2 LDG.E.U8 R15, desc[UR14][R8.64] ;  /* 0x0000000e080f2981 */ /* 0x000362000c1e1100 */
[C---:B------:R-:W-:Y:S02]  /*1c00*/  ISETP.GT.AND P3, PT, R98.reuse, 0x26, PT ;  /* 0x000000266200780c */ /* 0x040fe40003f64270 */
[----:B------:R-:W-:Y:S01]  /*1c10*/  ISETP.GT.AND P2, PT, R98, 0x27, PT ;  /* 0x000000276200780c */ /* 0x000fe20003f44270 */
[----:B------:R1:W4:Y:S01]  /*1c20*/  @P1 LDG.E.U8 R19, desc[UR14][R2.64] ;  /* 0x0000000e02131981 */ /* 0x000322000c1e1100 */
[-C--:B------:R-:W-:Y:S02]  /*1c30*/  IADD3 R4, P5, R80, R100.reuse, RZ ;  /* 0x0000006450047210 */ /* 0x080fe40007fbe0ff */
[----:B0-----:R-:W-:Y:S02]  /*1c40*/  IADD3 R6, P4, R81, R100, RZ ;  /* 0x0000006451067210 */ /* 0x001fe40007f9e0ff */
[----:B------:R-:W-:-:S02]  /*1c50*/  ISETP.GT.AND P1, PT, R98, 0x28, PT ;  /* 0x000000286200780c */ /* 0x000fc40003f24270 */
[-C--:B------:R-:W-:Y:S02]  /*1c60*/  LEA.HI.X.SX32 R5, R80, R89.reuse, 0x1, P5 ;  /* 0x0000005950057211 */ /* 0x080fe400028f0eff */
[----:B------:R-:W-:Y:S02]  /*1c70*/  PRMT R128, RZ, 0x7610, R128 ;  /* 0x00007610ff807816 */ /* 0x000fe40000000080 */
[----:B------:R-:W-:Y:S02]  /*1c80*/  PRMT R152, RZ, 0x7610, R152 ;  /* 0x00007610ff987816 */ /* 0x000fe40000000098 */
[----:B------:R-:W-:Y:S02]  /*1c90*/  LEA.HI.X.SX32 R7, R81, R89, 0x1, P4 ;  /* 0x0000005951077211 */ /* 0x000fe400020f0eff */
[----:B-1----:R-:W-:Y:S01]  /*1ca0*/  IADD3 R8, P5, R82, R100, RZ ;  /* 0x0000006452087210 */ /* 0x002fe20007fbe0ff */
[----:B------:R0:W4:Y:S01]  /*1cb0*/  @P3 LDG.E.U8 R128, desc[UR14][R4.64] ;  /* 0x0000000e04803981 */ /* 0x000122000c1e1100 */
[----:B------:R-:W-:-:S02]  /*1cc0*/  PRMT R136, RZ, 0x7610, R136 ;  /* 0x00007610ff887816 */ /* 0x000fc40000000088 */
[----:B------:R-:W-:Y:S01]  /*1cd0*/  LEA.HI.X.SX32 R9, R82, R89, 0x1, P5 ;  /* 0x0000005952097211 */ /* 0x000fe200028f0eff */
[----:B------:R1:W4:Y:S01]  /*1ce0*/  @P2 LDG.E.U8 R152, desc[UR14][R6.64] ;  /* 0x0000000e06982981 */ /* 0x000322000c1e1100 */
[C---:B------:R-:W-:Y:S02]  /*1cf0*/  ISETP.GT.AND P3, PT, R98.reuse, 0x29, PT ;  /* 0x000000296200780c */ /* 0x040fe40003f64270 */
[C---:B------:R-:W-:Y:S01]  /*1d00*/  ISETP.GT.AND P2, PT, R98.reuse, 0x2a, PT ;  /* 0x0000002a6200780c */ /* 0x040fe20003f44270 */
[----:B------:R1:W4:Y:S01]  /*1d10*/  @P1 LDG.E.U8 R136, desc[UR14][R8.64] ;  /* 0x0000000e08881981 */ /* 0x000322000c1e1100 */
[-C--:B------:R-:W-:Y:S02]  /*1d20*/  IADD3 R2, P4, R83, R100.reuse, RZ ;  /* 0x0000006453027210 */ /* 0x080fe40007f9e0ff */
[----:B------:R-:W-:Y:S02]  /*1d30*/  ISETP.GT.AND P1, PT, R98, 0x2b, PT ;  /* 0x0000002b6200780c */ /* 0x000fe40003f24270 */
[----:B0-----:R-:W-:-:S02]  /*1d40*/  IADD3 R4, P5, R84, R100, RZ ;  /* 0x0000006454047210 */ /* 0x001fc40007fbe0ff */
[----:B------:R-:W-:Y:S02]  /*1d50*/  PRMT R151, RZ, 0x7610, R151 ;  /* 0x00007610ff977816 */ /* 0x000fe40000000097 */
[-C--:B------:R-:W-:Y:S02]  /*1d60*/  LEA.HI.X.SX32 R3, R83, R89.reuse, 0x1, P4 ;  /* 0x0000005953037211 */ /* 0x080fe400020f0eff */
[----:B------:R-:W-:Y:S02]  /*1d70*/  PRMT R135, RZ, 0x7610, R135 ;  /* 0x00007610ff877816 */ /* 0x000fe40000000087 */
[----:B-1----:R-:W-:Y:S01]  /*1d80*/  IADD3 R6, P4, R85, R100, RZ ;  /* 0x0000006455067210 */ /* 0x002fe20007f9e0ff */
[----:B------:R0:W4:Y:S01]  /*1d90*/  @P3 LDG.E.U8 R151, desc[UR14][R2.64] ;  /* 0x0000000e02973981 */ /* 0x000122000c1e1100 */
[----:B------:R-:W-:Y:S02]  /*1da0*/  LEA.HI.X.SX32 R5, R84, R89, 0x1, P5 ;  /* 0x0000005954057211 */ /* 0x000fe400028f0eff */
[----:B------:R-:W-:-:S02]  /*1db0*/  PRMT R150, RZ, 0x7610, R150 ;  /* 0x00007610ff967816 */ /* 0x000fc40000000096 */
[----:B------:R-:W-:Y:S01]  /*1dc0*/  LEA.HI.X.SX32 R7, R85, R89, 0x1, P4 ;  /* 0x0000005955077211 */ /* 0x000fe200020f0eff */
[----:B------:R1:W4:Y:S01]  /*1dd0*/  @P2 LDG.E.U8 R135, desc[UR14][R4.64] ;  /* 0x0000000e04872981 */ /* 0x000322000c1e1100 */
        /* <DEDUP_REMOVED lines=39> */
[-C--:B------:R-:W-:Y:S02]  /*2050*/  LEA.HI.X.SX32 R7, R121, R89.reuse, 0x1, P4 ;  /* 0x0000005979077211 */ /* 0x080fe400020f0eff */
[----:B-1----:R-:W-:Y:S01]  /*2060*/  IADD3 R8, P5, R120, R100, RZ ;  /* 0x0000006478087210 */ /* 0x002fe20007fbe0ff */
[----:B------:R0:W4:Y:S01]  /*2070*/  @P3 LDG.E.U8 R133, desc[UR14][R4.64] ;  /* 0x0000000e04853981 */ /* 0x000122000c1e1100 */
[----:B------:R-:W-:Y:S01]  /*2080*/  PRMT R129, RZ, 0x7610, R129 ;  /* 0x00007610ff817816 */ /* 0x000fe20000000081 */
[----:B------:R-:W-:Y:S01]  /*2090*/  IMAD.SHL.U32 R10, R102, 0x2, RZ ;  /* 0x00000002660a7824 */ /* 0x000fe200078e00ff */
[----:B------:R-:W-:Y:S01]  /*20a0*/  LEA.HI.X.SX32 R9, R120, R89, 0x1, P5 ;  /* 0x0000005978097211 */ /* 0x000fe200028f0eff */
[----:B------:R1:W4:Y:S01]  /*20b0*/  @P2 LDG.E.U8 R146, desc[UR14][R6.64] ;  /* 0x0000000e06922981 */ /* 0x000322000c1e1100 */
[----:B------:R-:W-:-:S02]  /*20c0*/  ISETP.GT.AND P3, PT, R98, 0x35, PT ;  /* 0x000000356200780c */ /* 0x000fc40003f64270 */
[----:B------:R-:W-:Y:S01]  /*20d0*/  ISETP.GT.AND P2, PT, R98, 0x2, PT ;  /* 0x000000026200780c */ /* 0x000fe20003f44270 */
[----:B------:R1:W4:Y:S01]  /*20e0*/  @P1 LDG.E.U8 R129, desc[UR14][R8.64] ;  /* 0x0000000e08811981 */ /* 0x000322000c1e1100 */
[CC--:B------:R-:W-:Y:S02]  /*20f0*/  IADD3 R2, P4, R119.reuse, R100.reuse, RZ ;  /* 0x0000006477027210 */ /* 0x0c0fe40007f9e0ff */
[----:B0-----:R-:W-:Y:S02]  /*2100*/  IADD3 R4, P1, R10, R100, RZ ;  /* 0x000000640a047210 */ /* 0x001fe40007f3e0ff */
[----:B------:R-:W-:Y:S02]  /*2110*/  PRMT R145, RZ, 0x7610, R145 ;  /* 0x00007610ff917816 */ /* 0x000fe40000000091 */
[----:B------:R-:W-:Y:S02]  /*2120*/  PRMT R153, RZ, 0x7610, R153 ;  /* 0x00007610ff997816 */ /* 0x000fe40000000099 */
[----:B------:R-:W-:-:S02]  /*2130*/  LEA.HI.X.SX32 R3, R119, R89, 0x1, P4 ;  /* 0x0000005977037211 */ /* 0x000fc400020f0eff */
[----:B------:R-:W-:Y:S01]  /*2140*/  LEA.HI.X.SX32 R5, R10, R89, 0x1, P1 ;  /* 0x000000590a057211 */ /* 0x000fe200008f0eff */
[----:B------:R-:W-:Y:S01]  /*2150*/  IMAD.SHL.U32 R10, R102, 0x4, RZ ;  /* 0x00000004660a7824 */ /* 0x000fe200078e00ff */
[----:B------:R-:W-:Y:S01]  /*2160*/  ISETP.GT.AND P4, PT, R98, 0x3, PT ;  /* 0x000000036200780c */ /* 0x000fe20003f84270 */
[----:B------:R0:W4:Y:S01]  /*2170*/  @P3 LDG.E.U8 R145, desc[UR14][R2.64] ;  /* 0x0000000e02913981 */ /* 0x000122000c1e1100 */
[----:B-1----:R-:W-:Y:S01]  /*2180*/  IMAD R7, R102, 0x3, RZ ;  /* 0x0000000366077824 */ /* 0x002fe200078e02ff */
[----:B------:R-:W-:Y:S02]  /*2190*/  ISETP.GT.AND P3, PT, R98, 0x4, PT ;  /* 0x000000046200780c */ /* 0x000fe40003f64270 */
[----:B------:R1:W5:Y:S01]  /*21a0*/  @P2 LDG.E.U8 R153, desc[UR14][R4.64] ;  /* 0x0000000e04992981 */ /* 0x000362000c1e1100 */
[-C--:B------:R-:W-:Y:S02]  /*21b0*/  IADD3 R8, P2, R10, R100.reuse, RZ ;  /* 0x000000640a087210 */ /* 0x080fe40007f5e0ff */
[----:B------:R-:W-:Y:S01]  /*21c0*/  ISETP.GT.AND P1, PT, R98, 0x5, PT ;  /* 0x000000056200780c */ /* 0x000fe20003f24270 */
[----:B0-----:R-:W-:Y:S01]  /*21d0*/  IMAD R3, R102, 0x5, RZ ;  /* 0x0000000566037824 */ /* 0x001fe200078e02ff */
[----:B------:R-:W-:-:S02]  /*21e0*/  IADD3 R6, P5, R7, R100, RZ ;  /* 0x0000006407067210 */ /* 0x000fc40007fbe0ff */
[-C--:B------:R-:W-:Y:S02]  /*21f0*/  LEA.HI.X.SX32 R9, R10, R89.reuse, 0x1, P2 ;  /* 0x000000590a097211 */ /* 0x080fe400010f0eff */
[----:B------:R-:W-:Y:S02]  /*2200*/  IADD3 R2, P2, R3, R100, RZ ;  /* 0x0000006403027210 */ /* 0x000fe40007f5e0ff */
[----:B------:R-:W-:Y:S02]  /*2210*/  PRMT R154, RZ, 0x7610, R154 ;  /* 0x00007610ff9a7816 */ /* 0x000fe4000000009a */
[----:B------:R-:W-:Y:S01]  /*2220*/  PRMT R155, RZ, 0x7610, R155 ;  /* 0x00007610ff9b7816 */ /* 0x000fe2000000009b */
[----:B------:R-:W-:Y:S01]  /*2230*/  IMAD R10, R102, 0x7, RZ ;  /* 0x00000007660a7824 */ /* 0x000fe200078e02ff */
[----:B------:R-:W-:Y:S02]  /*2240*/  LEA.HI.X.SX32 R7, R7, R89, 0x1, P5 ;  /* 0x0000005907077211 */ /* 0x000fe400028f0eff */
[----:B------:R-:W-:-:S02]  /*2250*/  PRMT R156, RZ, 0x7610, R156 ;  /* 0x00007610ff9c7816 */ /* 0x000fc4000000009c */
[----:B------:R-:W-:Y:S01]  /*2260*/  LEA.HI.X.SX32 R3, R3, R89, 0x1, P2 ;  /* 0x0000005903037211 */ /* 0x000fe200010f0eff */
[----:B------:R0:W4:Y:S01]  /*2270*/  @P4 LDG.E.U8 R154, desc[UR14][R6.64] ;  /* 0x0000000e069a4981 */ /* 0x000122000c1e1100 */
[----:B-1----:R-:W-:Y:S01]  /*2280*/  IMAD R5, R102, 0x6, RZ ;  /* 0x0000000666057824 */ /* 0x002fe200078e02ff */
[C---:B------:R-:W-:Y:S02]  /*2290*/  ISETP.GT.AND P2, PT, R98.reuse, 0x7, PT ;  /* 0x000000076200780c */ /* 0x040fe40003f44270 */
[----:B------:R1:W4:Y:S01]  /*22a0*/  @P3 LDG.E.U8 R155, desc[UR14][R8.64] ;  /* 0x0000000e089b3981 */ /* 0x000322000c1e1100 */
[----:B------:R-:W-:-:S03]  /*22b0*/  ISETP.GT.AND P3, PT, R98, 0x6, PT ;  /* 0x000000066200780c */ /* 0x000fc60003f64270 */
[----:B------:R1:W4:Y:S01]  /*22c0*/  @P1 LDG.E.U8 R156, desc[UR14][R2.64] ;  /* 0x0000000e029c1981 */ /* 0x000322000c1e1100 */
[----:B------:R-:W-:Y:S02]  /*22d0*/  ISETP.GT.AND P1, PT, R98, 0x8, PT ;  /* 0x000000086200780c */ /* 0x000fe40003f24270 */
[-C--:B0-----:R-:W-:Y:S01]  /*22e0*/  IADD3 R6, P4, R10, R100.reuse, RZ ;  /* 0x000000640a067210 */ /* 0x081fe20007f9e0ff */
[----:B-1----:R-:W-:Y:S01]  /*22f0*/  IMAD.SHL.U32 R9, R102, 0x8, RZ ;  /* 0x0000000866097824 */ /* 0x002fe200078e00ff */
[-C--:B------:R-:W-:Y:S02]  /*2300*/  IADD3 R4, P5, R5, R100.reuse, RZ ;  /* 0x0000006405047210 */ /* 0x080fe40007fbe0ff */
[----:B------:R-:W-:Y:S02]  /*2310*/  LEA.HI.X.SX32 R7, R10, R89, 0x1, P4 ;  /* 0x000000590a077211 */ /* 0x000fe400020f0eff */
[----:B------:R-:W-:Y:S02]  /*2320*/  IADD3 R8, P4, R9, R100, RZ ;  /* 0x0000006409087210 */ /* 0x000fe40007f9e0ff */
[----:B------:R-:W-:-:S02]  /*2330*/  PRMT R158, RZ, 0x7610, R158 ;  /* 0x00007610ff9e7816 */ /* 0x000fc4000000009e */
[----:B------:R-:W-:Y:S01]  /*2340*/  PRMT R157, RZ, 0x7610, R157 ;  /* 0x00007610ff9d7816 */ /* 0x000fe2000000009d */
[C---:B------:R-:W-:Y:S01]  /*2350*/  IMAD R10, R102.reuse, 0xa, RZ ;  /* 0x0000000a660a7824 */ /* 0x040fe200078e02ff */
[-C--:B------:R-:W-:Y:S02]  /*2360*/  LEA.HI.X.SX32 R5, R5, R89.reuse, 0x1, P5 ;  /* 0x0000005905057211 */ /* 0x080fe400028f0eff */
[----:B------:R-:W-:Y:S02]  /*2370*/  PRMT R180, RZ, 0x7610, R180 ;  /* 0x00007610ffb47816 */ /* 0x000fe400000000b4 */
[----:B------:R-:W-:Y:S01]  /*2380*/  LEA.HI.X.SX32 R9, R9, R89, 0x1, P4 ;  /* 0x0000005909097211 */ /* 0x000fe200020f0eff */
[----:B------:R0:W4:Y:S01]  /*2390*/  @P3 LDG.E.U8 R158, desc[UR14][R4.64] ;  /* 0x0000000e049e3981 */ /* 0x000122000c1e1100 */
[----:B------:R-:W-:Y:S01]  /*23a0*/  IMAD R3, R102, 0x9, RZ ;  /* 0x0000000966037824 */ /* 0x000fe200078e02ff */
[C---:B------:R-:W-:Y:S02]  /*23b0*/  ISETP.GT.AND P3, PT, R98.reuse, 0x9, PT ;  /* 0x000000096200780c */ /* 0x040fe40003f64270 */
[----:B------:R1:W4:Y:S01]  /*23c0*/  @P2 LDG.E.U8 R157, desc[UR14][R6.64] ;  /* 0x0000000e069d2981 */ /* 0x000322000c1e1100 */
[----:B------:R-:W-:-:S03]  /*23d0*/  ISETP.GT.AND P2, PT, R98, 0xa, PT ;  /* 0x0000000a6200780c */ /* 0x000fc60003f44270 */
[----:B------:R1:W4:Y:S01]  /*23e0*/  @P1 LDG.E.U8 R180, desc[UR14][R8.64] ;  /* 0x0000000e08b41981 */ /* 0x000322000c1e1100 */
[----:B------:R-:W-:Y:S02]  /*23f0*/  ISETP.GT.AND P1, PT, R98, 0xb, PT ;  /* 0x0000000b6200780c */ /* 0x000fe40003f24270 */
[-C--:B0-----:R-:W-:Y:S01]  /*2400*/  IADD3 R4, P4, R10, R100.reuse, RZ ;  /* 0x000000640a047210 */ /* 0x081fe20007f9e0ff */
[----:B-1----:R-:W-:Y:S01]  /*2410*/  IMAD R7, R102, 0xb, RZ ;  /* 0x0000000b66077824 */ /* 0x002fe200078e02ff */
        /* <DEDUP_REMOVED lines=23> */
[C---:B------:R-:W-:Y:S01]  /*2590*/  IMAD.SHL.U32 R10, R102.reuse, 0x10, RZ ;  /* 0x00000010660a7824 */ /* 0x040fe200078e00ff */
        /* <DEDUP_REMOVED lines=22> */
[----:B--2---:R-:W-:Y:S01]  /*2700*/  IMAD R5, R102, 0x12, RZ ;  /* 0x0000001266057824 */ /* 0x004fe200078e02ff */
[C---:B------:R-:W-:Y:S02]  /*2710*/  ISETP.GT.AND P3, PT, R98.reuse, 0x12, PT ;  /* 0x000000126200780c */ /* 0x040fe40003f64270 */
[----:B------:R1:W2:Y:S01]  /*2720*/  @P2 LDG.E.U8 R186, desc[UR14][R8.64] ;  /* 0x0000000e08ba2981 */ /* 0x0002a2000c1e1100 */
[----:B------:R-:W-:-:S03]  /*2730*/  ISETP.GT.AND P2, PT, R98, 0x13, PT ;  /* 0x000000136200780c */ /* 0x000fc60003f44270 */
[----:B------:R3:W2:Y:S01]  /*2740*/  @P1 LDG.E.U8 R188, desc[UR14][R2.64] ;  /* 0x0000000e02bc1981 */ /* 0x0006a2000c1e1100 */
[----:B------:R-:W-:Y:S02]  /*2750*/  ISETP.GT.AND P1, PT, R98, 0x14, PT ;  /* 0x000000146200780c */ /* 0x000fe40003f24270 */
[----:B0-----:R-:W-:Y:S01]  /*2760*/  IADD3 R6, P4, R10, R100, RZ ;  /* 0x000000640a067210 */ /* 0x001fe20007f9e0ff */
[----:B-1----:R-:W-:-:S03]  /*2770*/  IMAD R9, R102, 0x14, RZ ;  /* 0x0000001466097824 */ /* 0x002fc600078e02ff */
[----:B------:R-:W-:Y:S02]  /*2780*/  LEA.HI.X.SX32 R7, R10, R89, 0x1, P4 ;  /* 0x000000590a077211 */ /* 0x000fe400020f0eff */
[-C--:B------:R-:W-:Y:S02]  /*2790*/  IADD3 R4, P5, R5, R100.reuse, RZ ;  /* 0x0000006405047210 */ /* 0x080fe40007fbe0ff */
[----:B------:R-:W-:Y:S01]  /*27a0*/  IADD3 R8, P4, R9, R100, RZ ;  /* 0x0000006409087210 */ /* 0x000fe20007f9e0ff */
[----:B---3--:R-:W-:Y:S01]  /*27b0*/  IMAD R3, R102, 0x15, RZ ;  /* 0x0000001566037824 */ /* 0x008fe200078e02ff */
[----:B------:R-:W-:Y:S02]  /*27c0*/  PRMT R184, RZ, 0x7610, R184 ;  /* 0x00007610ffb87816 */ /* 0x000fe400000000b8 */
[----:B------:R-:W-:Y:S02]  /*27d0*/  PRMT R179, RZ, 0x7610, R179 ;  /* 0x00007610ffb37816 */ /* 0x000fe400000000b3 */
[----:B------:R-:W-:-:S02]  /*27e0*/  PRMT R189, RZ, 0x7610, R189 ;  /* 0x00007610ffbd7816 */ /* 0x000fc400000000bd */
[-C--:B------:R-:W-:Y:S02]  /*27f0*/  LEA.HI.X.SX32 R5, R5, R89.reuse, 0x1, P5 ;  /* 0x0000005905057211 */ /* 0x080fe400028f0eff */
[----:B------:R-:W-:Y:S01]  /*2800*/  LEA.HI.X.SX32 R9, R9, R89, 0x1, P4 ;  /* 0x0000005909097211 */ /* 0x000fe200020f0eff */
[----:B------:R0:W3:Y:S01]  /*2810*/  @P2 LDG.E.U8 R179, desc[UR14][R6.64] ;  /* 0x0000000e06b32981 */ /* 0x0000e2000c1e1100 */
[----:B------:R-:W-:Y:S01]  /*2820*/  IMAD R10, R102, 0x16, RZ ;  /* 0x00000016660a7824 */ /* 0x000fe200078e02ff */
[----:B------:R-:W-:Y:S02]  /*2830*/  IADD3 R2, P5, R3, R100, RZ ;  /* 0x0000006403027210 */ /* 0x000fe40007fbe0ff */
[----:B------:R1:W3:Y:S01]  /*2840*/  @P3 LDG.E.U8 R184, desc[UR14][R4.64] ;  /* 0x0000000e04b83981 */ /* 0x0002e2000c1e1100 */
[C---:B------:R-:W-:Y:S02]  /*2850*/  ISETP.GT.AND P3, PT, R98.reuse, 0x15, PT ;  /* 0x000000156200780c */ /* 0x040fe40003f64270 */
[C---:B------:R-:W-:Y:S01]  /*2860*/  ISETP.GT.AND P2, PT, R98.reuse, 0x16, PT ;  /* 0x000000166200780c */ /* 0x040fe20003f44270 */
[----:B------:R1:W3:Y:S01]  /*2870*/  @P1 LDG.E.U8 R189, desc[UR14][R8.64] ;  /* 0x0000000e08bd1981 */ /* 0x0002e2000c1e1100 */
[----:B------:R-:W-:-:S02]  /*2880*/  ISETP.GT.AND P1, PT, R98, 0x36, PT ;  /* 0x000000366200780c */ /* 0x000fc40003f24270 */
[----:B------:R-:W-:Y:S02]  /*2890*/  LEA.HI.X.SX32 R3, R3, R89, 0x1, P5 ;  /* 0x0000005903037211 */ /* 0x000fe400028f0eff */
[-C--:B0-----:R-:W-:Y:S02]  /*28a0*/  IADD3 R6, P5, R118, R100.reuse, RZ ;  /* 0x0000006476067210 */ /* 0x081fe40007fbe0ff */
[----:B-1----:R-:W-:Y:S02]  /*28b0*/  IADD3 R4, P4, R10, R100, RZ ;  /* 0x000000640a047210 */ /* 0x002fe40007f9e0ff */
[----:B------:R-:W-:Y:S02]  /*28c0*/  PRMT R190, RZ, 0x7610, R190 ;  /* 0x00007610ffbe7816 */ /* 0x000fe400000000be */
[----:B------:R-:W-:Y:S02]  /*28d0*/  PRMT R191, RZ, 0x7610, R191 ;  /* 0x00007610ffbf7816 */ /* 0x000fe400000000bf */
[----:B------:R-:W-:-:S02]  /*28e0*/  PRMT R160, RZ, 0x7610, R160 ;  /* 0x00007610ffa07816 */ /* 0x000fc400000000a0 */
[-C--:B------:R-:W-:Y:S01]  /*28f0*/  LEA.HI.X.SX32 R5, R10, R89.reuse, 0x1, P4 ;  /* 0x000000590a057211 */ /* 0x080fe200020f0eff */
[----:B------:R0:W3:Y:S01]  /*2900*/  @P3 LDG.E.U8 R190, desc[UR14][R2.64] ;  /* 0x0000000e02be3981 */ /* 0x0000e2000c1e1100 */
[----:B------:R-:W-:Y:S02]  /*2910*/  LEA.HI.X.SX32 R7, R118, R89, 0x1, P5 ;  /* 0x0000005976077211 */ /* 0x000fe400028f0eff */
[----:B------:R-:W-:Y:S01]  /*2920*/  IADD3 R8, P4, R117, R100, RZ ;  /* 0x0000006475087210 */ /* 0x000fe20007f9e0ff */
        /* <DEDUP_REMOVED lines=22> */
[----:B------:R-:W-:Y:S02]  /*2a90*/  IADD3 R10, P5, R112, R100, RZ ;  /* 0x00000064700a7210 */ /* 0x000fe40007fbe0ff */
        /* <DEDUP_REMOVED lines=10> */
[----:B------:R-:W3:Y:S01]  /*2b40*/  @P1 LDG.E.U8 R171, desc[UR14][R10.64] ;  /* 0x0000000e0aab1981 */ /* 0x000ee2000c1e1100 */
[----:B------:R-:W-:-:S02]  /*2b50*/  ISETP.GT.AND P1, PT, R98, 0x3f, PT ;  /* 0x0000003f6200780c */ /* 0x000fc40003f24270 */
[----:B------:R-:W-:Y:S02]  /*2b60*/  LEA.HI.X.SX32 R13, R110, R89, 0x1, P4 ;  /* 0x000000596e0d7211 */ /* 0x000fe400020f0eff */
[-C--:B-1----:R-:W-:Y:S02]  /*2b70*/  IADD3 R2, P5, R108, R100.reuse, RZ ;  /* 0x000000646c027210 */ /* 0x082fe40007fbe0ff */
[----:B------:R-:W-:Y:S02]  /*2b80*/  IADD3 R4, P4, R106, R100, RZ ;  /* 0x000000646a047210 */ /* 0x000fe40007f9e0ff */
[----:B------:R-:W-:Y:S02]  /*2b90*/  PRMT R173, RZ, 0x7610, R173 ;  /* 0x00007610ffad7816 */ /* 0x000fe400000000ad */
[----:B------:R-:W-:Y:S02]  /*2ba0*/  PRMT R175, RZ, 0x7610, R175 ;  /* 0x00007610ffaf7816 */ /* 0x000fe400000000af */
[----:B------:R-:W-:-:S02]  /*2bb0*/  PRMT R177, RZ, 0x7610, R177 ;  /* 0x00007610ffb17816 */ /* 0x000fc400000000b1 */
[-C--:B------:R-:W-:Y:S01]  /*2bc0*/  LEA.HI.X.SX32 R3, R108, R89.reuse, 0x1, P5 ;  /* 0x000000596c037211 */ /* 0x080fe200028f0eff */
[----:B------:R1:W3:Y:S01]  /*2bd0*/  @P3 LDG.E.U8 R173, desc[UR14][R12.64] ;  /* 0x0000000e0cad3981 */ /* 0x0002e2000c1e1100 */
[----:B------:R-:W-:-:S03]  /*2be0*/  LEA.HI.X.SX32 R5, R106, R89, 0x1, P4 ;  /* 0x000000596a057211 */ /* 0x000fc600020f0eff */
[----:B------:R1:W3:Y:S04]  /*2bf0*/  @P2 LDG.E.U8 R175, desc[UR14][R2.64] ;  /* 0x0000000e02af2981 */ /* 0x0002e8000c1e1100 */
[----:B------:R1:W3:Y:S01]  /*2c00*/  @P1 LDG.E.U8 R177, desc[UR14][R4.64] ;  /* 0x0000000e04b11981 */ /* 0x0002e2000c1e1100 */
[C---:B0-----:R-:W-:Y:S02]  /*2c10*/  IADD3 R6, P3, R104.reuse, R91, RZ ;  /* 0x0000005b68067210 */ /* 0x041fe40007f7e0ff */
[----:B------:R-:W-:Y:S02]  /*2c20*/  IADD3 R8, P2, R104, R92, RZ ;  /* 0x0000005c68087210 */ /* 0x000fe40007f5e0ff */
[----:B------:R-:W-:Y:S01]  /*2c30*/  PRMT R164, RZ, 0x7610, R164 ;  /* 0x00007610ffa47816 */ /* 0x000fe200000000a4 */
[C---:B------:R-:W-:Y:S01]  /*2c40*/  IMAD.X R7, R62.reuse, 0x1, R101, P3 ;  /* 0x000000013e077824 */ /* 0x040fe200018e0665 */
[----:B------:R-:W-:Y:S01]  /*2c50*/  BAR.SYNC.DEFER_BLOCKING 0x0 ;  /* 0x0000000000007b1d */ /* 0x000fe20000010000 */
[----:B------:R-:W-:Y:S01]  /*2c60*/  PRMT R162, RZ, 0x7610, R162 ;  /* 0x00007610ffa27816 */ /* 0x000fe200000000a2 */
[----:B------:R-:W-:Y:S01]  /*2c70*/  IMAD.X R9, R62, 0x1, R21, P2 ;  /* 0x000000013e097824 */ /* 0x000fe200010e0615 */
[----:B-1----:R-:W-:-:S02]  /*2c80*/  IADD3 R12, P3, R104, R96, RZ ;  /* 0x00000060680c7210 */ /* 0x002fc40007f7e0ff */
[C---:B------:R-:W-:Y:S02]  /*2c90*/  IADD3 R10, P1, R104.reuse, R93, RZ ;  /* 0x0000005d680a7210 */ /* 0x040fe40007f3e0ff */
[----:B------:R-:W-:Y:S01]  /*2ca0*/  IADD3 R2, P2, R104, R95, RZ ;  /* 0x0000005f68027210 */ /* 0x000fe20007f5e0ff */
[----:B------:R-:W-:Y:S01]  /*2cb0*/  IMAD.X R13, R62, 0x1, R109, P3 ;  /* 0x000000013e0d7824 */ /* 0x000fe200018e066d */
[----:B------:R-:W-:Y:S01]  /*2cc0*/  IADD3 R4, P3, R104, R97, RZ ;  /* 0x0000006168047210 */ /* 0x000fe20007f7e0ff */
[C---:B------:R-:W-:Y:S02]  /*2cd0*/  IMAD.X R11, R62.reuse, 0x1, R103, P1 ;  /* 0x000000013e0b7824 */ /* 0x040fe400008e0667 */
[C---:B------:R-:W-:Y:S01]  /*2ce0*/  IMAD.X R3, R62.reuse, 0x1, R107, P2 ;  /* 0x000000013e037824 */ /* 0x040fe200010e066b */
[----:B------:R-:W-:Y:S01]  /*2cf0*/  PRMT R170, RZ, 0x7610, R170 ;  /* 0x00007610ffaa7816 */ /* 0x000fe200000000aa */
[----:B------:R-:W-:Y:S01]  /*2d00*/  IMAD.X R5, R62, 0x1, R111, P3 ;  /* 0x000000013e057824 */ /* 0x000fe200018e066f */
[----:B------:R-:W-:-:S02]  /*2d10*/  PRMT R168, RZ, 0x7610, R168 ;  /* 0x00007610ffa87816 */ /* 0x000fc400000000a8 */
[----:B------:R-:W-:Y:S02]  /*2d20*/  PRMT R176, RZ, 0x7610, R176 ;  /* 0x00007610ffb07816 */ /* 0x000fe400000000b0 */
[----:B------:R-:W-:Y:S01]  /*2d30*/  PRMT R166, RZ, 0x7610, R166 ;  /* 0x00007610ffa67816 */ /* 0x000fe200000000a6 */
[----:B------:R0:W3:Y:S04]  /*2d40*/  @!P0 LDG.E.U8 R164, desc[UR14][R6.64] ;  /* 0x0000000e06a48981 */ /* 0x0000e8000c1e1100 */
[----:B------:R1:W3:Y:S01]  /*2d50*/  @!P0 LDG.E.U8 R162, desc[UR14][R8.64] ;  /* 0x0000000e08a28981 */ /* 0x0002e2000c1e1100 */
[----:B------:R-:W-:Y:S02]  /*2d60*/  PRMT R174, RZ, 0x7610, R174 ;  /* 0x00007610ffae7816 */ /* 0x000fe400000000ae */
[----:B------:R-:W-:Y:S01]  /*2d70*/  PRMT R172, RZ, 0x7610, R172 ;  /* 0x00007610ffac7816 */ /* 0x000fe200000000ac */
[----:B------:R-:W3:Y:S01]  /*2d80*/  @!P0 LDG.E.U8 R170, desc[UR14][R10.64] ;  /* 0x0000000e0aaa8981 */ /* 0x000ee2000c1e1100 */
[----:B0-----:R-:W-:-:S03]  /*2d90*/  IADD3 R6, P2, R104, R94, RZ ;  /* 0x0000005e68067210 */ /* 0x001fc60007f5e0ff */
[----:B------:R-:W3:Y:S01]  /*2da0*/  @!P0 LDG.E.U8 R168, desc[UR14][R2.64] ;  /* 0x0000000e02a88981 */ /* 0x000ee2000c1e1100 */
[----:B-1----:R-:W-:Y:S01]  /*2db0*/  IADD3 R8, P1, R104, R64, RZ ;  /* 0x0000004068087210 */ /* 0x002fe20007f3e0ff */
[C---:B------:R-:W-:Y:S02]  /*2dc0*/  IMAD.X R7, R62.reuse, 0x1, R105, P2 ;  /* 0x000000013e077824 */ /* 0x040fe400010e0669 */
[----:B------:R-:W3:Y:S02]  /*2dd0*/  @!P0 LDG.E.U8 R176, desc[UR14][R4.64] ;  /* 0x0000000e04b08981 */ /* 0x000ee4000c1e1100 */
[----:B------:R-:W-:Y:S02]  /*2de0*/  IMAD.X R9, R62, 0x1, R99, P1 ;  /* 0x000000013e097824 */ /* 0x000fe400008e0663 */
[----:B------:R5:W3:Y:S04]  /*2df0*/  @!P0 LDG.E.U8 R166, desc[UR14][R12.64] ;  /* 0x0000000e0ca68981 */ /* 0x000ae8000c1e1100 */
[----:B------:R-:W3:Y:S04]  /*2e00*/  @!P0 LDG.E.U8 R174, desc[UR14][R6.64] ;  /* 0x0000000e06ae8981 */ /* 0x000ee8000c1e1100 */
[----:B------:R0:W3:Y:S01]  /*2e10*/  @!P0 LDG.E.U8 R172, desc[UR14][R8.64] ;  /* 0x0000000e08ac8981 */ /* 0x0000e2000c1e1100 */
[----:B------:R-:W-:-:S02]  /*2e20*/  LOP3.LUT R137, R137, 0xffff, RZ, 0xc0, !PT ;  /* 0x0000ffff89897812 */ /* 0x000fc400078ec0ff */
[----:B------:R-:W-:Y:S02]  /*2e30*/  LOP3.LUT R14, R14, 0xffff, RZ, 0xc0, !PT ;  /* 0x0000ffff0e0e7812 */ /* 0x000fe400078ec0ff */
[----:B-----5:R-:W-:Y:S02]  /*2e40*/  LOP3.LUT R12, R153, 0xffff, RZ, 0xc0, !PT ;  /* 0x0000ffff990c7812 */ /* 0x020fe400078ec0ff */
[----:B----4-:R-:W-:Y:S02]  /*2e50*/  LOP3.LUT R3, R154, 0xffff, RZ, 0xc0, !PT ;  /* 0x0000ffff9a037812 */ /* 0x010fe400078ec0ff */
[----:B------:R-:W-:Y:S02]  /*2e60*/  PRMT R10, R137, 0x3340, R14 ;  /* 0x00003340890a7816 */ /* 0x000fe4000000000e */
[----:B0-----:R-:W-:Y:S02]  /*2e70*/  LOP3.LUT R9, R18, 0xffff, RZ, 0xc0, !PT ;  /* 0x0000ffff12097812 */ /* 0x001fe400078ec0ff */
[----:B------:R-:W-:-:S02]  /*2e80*/  LOP3.LUT R17, R17, 0xffff, RZ, 0xc0, !PT ;  /* 0x0000ffff11117812 */ /* 0x000fc400078ec0ff */
[----:B------:R-:W-:Y:S02]  /*2e90*/  LOP3.LUT R14, R149, 0xffff, RZ, 0xc0, !PT ;  /* 0x0000ffff950e7812 */ /* 0x000fe400078ec0ff */
[----:B------:R-:W-:Y:S02]  /*2ea0*/  LOP3.LUT R15, R15, 0xffff, RZ, 0xc0, !PT ;  /* 0x0000ffff0f0f7812 */ /* 0x000fe400078ec0ff */
[----:B------:R-:W-:Y:S02]  /*2eb0*/  LOP3.LUT R18, R19, 0xffff, RZ, 0xc0, !PT ;  /* 0x0000ffff13127812 */ /* 0x000fe400078ec0ff */
[----:B------:R-:W-:Y:S02]  /*2ec0*/  PRMT R12, R12, 0x3340, R3 ;  /* 0x000033400c0c7816 */ /* 0x000fe40000000003 */
[----:B------:R-:W-:Y:S02]  /*2ed0*/  LOP3.LUT R180, R180, 0xffff, RZ, 0xc0, !PT ;  /* 0x0000ffffb4b47812 */ /* 0x000fe400078ec0ff */
[----:B------:R-:W-:-:S02]  /*2ee0*/  PRMT R17, R17, 0x3340, R14 ;  /* 0x0000334011117816 */ /* 0x000fc4000000000e */
[----:B------:R-:W-:Y:S02]  /*2ef0*/  LOP3.LUT R126, R126, 0xffff, RZ, 0xc0, !PT ;  /* 0x0000ffff7e7e7812 */ /* 0x000fe400078ec0ff */
[----:B------:R-:W-:Y:S02]  /*2f00*/  LOP3.LUT R138, R138, 0xffff, RZ, 0xc0, !PT ;  /* 0x0000ffff8a8a7812 */ /* 0x000fe400078ec0ff */
[----:B------:R-:W-:Y:S02]  /*2f10*/  LOP3.LUT R128, R128, 0xffff, RZ, 0xc0, !PT ;  /* 0x0000ffff80807812 */ /* 0x000fe400078ec0ff */
[----:B------:R-:W-:Y:S02]  /*2f20*/  LOP3.LUT R19, R152, 0xffff, RZ, 0xc0, !PT ;  /* 0x0000ffff98137812 */ /* 0x000fe400078ec0ff */
[----:B------:R-:W-:Y:S02]  /*2f30*/  PRMT R18, R15, 0x3340, R18 ;  /* 0x000033400f127816 */ /* 0x000fe40000000012 */
[----:B------:R-:W-:-:S02]  /*2f40*/  LOP3.LUT R129, R129, 0xffff, RZ, 0xc0, !PT ;  /* 0x0000ffff81817812 */ /* 0x000fc400078ec0ff */
[----:B------:R-:W-:Y:S02]  /*2f50*/  LOP3.LUT R14, R145, 0xffff, RZ, 0xc0, !PT ;  /* 0x0000ffff910e7812 */ /* 0x000fe400078ec0ff */
[----:B------:R-:W-:Y:S02]  /*2f60*/  LOP3.LUT R11, R182, 0xffff, RZ, 0xc0, !PT ;  /* 0x0000ffffb60b7812 */ /* 0x000fe400078ec0ff */
[----:B------:R-:W-:Y:S02]  /*2f70*/  LOP3.LUT R140, R140, 0xffff, RZ, 0xc0, !PT ;  /* 0x0000ffff8c8c7812 */ /* 0x000fe400078ec0ff */
[----:B------:R-:W-:Y:S02]  /*2f80*/  PRMT R3, R180, 0x3340, R11 ;  /* 0x00003340b4037816 */ /* 0x000fe4000000000b */
[----:B------:R-:W-:Y:S02]  /*2f90*/  LOP3.LUT R11, R144, 0xffff, RZ, 0xc0, !PT ;  /* 0x0000ffff900b7812 */ /* 0x000fe400078ec0ff */
[----:B------:R-:W-:-:S02]  /*2fa0*/  LOP3.LUT R7, R142, 0xffff, RZ, 0xc0, !PT ;  /* 0x0000ffff8e077812 */ /* 0x000fc400078ec0ff */
[----:B------:R-:W-:Y:S02]  /*2fb0*/  LOP3.LUT R139, R139, 0xffff, RZ, 0xc0, !PT ;  /* 0x0000ffff8b8b7812 */ /* 0x000fe400078ec0ff */
[----:B------:R-:W-:Y:S02]  /*2fc0*/  LOP3.LUT R132, R132, 0xffff, RZ, 0xc0, !PT ;  /* 0x0000ffff84847812 */ /* 0x000fe400078ec0ff */
[----:B------:R-:W-:Y:S02]  /*2fd0*/  LOP3.LUT R16, R16, 0xffff, RZ, 0xc0, !PT ;  /* 0x0000ffff10107812 */ /* 0x000fe400078ec0ff */
[----:B------:R-:W-:Y:S02]  /*2fe0*/  LOP3.LUT R15, R148, 0xffff, RZ, 0xc0, !PT ;  /* 0x0000ffff940f7812 */ /* 0x000fe400078ec0ff */
        /* <DEDUP_REMOVED lines=9> */
[----:B------:R-:W-:Y:S02]  /*3080*/  PRMT R4, R183, 0x3340, R4 ;  /* 0x00003340b7047816 */ /* 0x000fe40000000004 */
[----:B------:R-:W-:Y:S02]  /*3090*/  LOP3.LUT R127, R127, 0xffff, RZ, 0xc0, !PT ;  /* 0x0000ffff7f7f7812 */ /* 0x000fe400078ec0ff */
[----:B------:R-:W-:Y:S02]  /*30a0*/  LOP3.LUT R8, R143, 0xffff, RZ, 0xc0, !PT ;  /* 0x0000ffff8f087812 */ /* 0x000fe400078ec0ff */
[----:B------:R-:W-:Y:S02]  /*30b0*/  LOP3.LUT R131, R131, 0xffff, RZ, 0xc0, !PT ;  /* 0x0000ffff83837812 */ /* 0x000fe400078ec0ff */
[----:B------:R-:W-:-:S02]  /*30c0*/  LOP3.LUT R130, R130, 0xffff, RZ, 0xc0, !PT ;  /* 0x0000ffff82827812 */ /* 0x000fc400078ec0ff */
[----:B------:R-:W-:Y:S02]  /*30d0*/  LOP3.LUT R6, R187, 0xffff, RZ, 0xc0, !PT ;  /* 0x0000ffffbb067812 */ /* 0x000fe400078ec0ff */
[----:B--2---:R-:W-:Y:S02]  /*30e0*/  LOP3.LUT R186, R186, 0xffff, RZ, 0xc0, !PT ;  /* 0x0000ffffbaba7812 */ /* 0x004fe400078ec0ff */
[----:B------:R-:W-:Y:S02]  /*30f0*/  PRMT R185, R185, 0x3340, R6 ;  /* 0x00003340b9b97816 */ /* 0x000fe40000000006 */
[----:B------:R-:W-:Y:S02]  /*3100*/  LOP3.LUT R5, R188, 0xffff, RZ, 0xc0, !PT ;  /* 0x0000ffffbc057812 */ /* 0x000fe400078ec0ff */
[----:B------:R-:W-:Y:S02]  /*3110*/  LOP3.LUT R6, R141, 0xffff, RZ, 0xc0, !PT ;  /* 0x0000ffff8d067812 */ /* 0x000fe400078ec0ff */
[----:B------:R-:W-:-:S02]  /*3120*/  PRMT R5, R186, 0x3340, R5 ;  /* 0x00003340ba057816 */ /* 0x000fc40000000005 */
[----:B------:R-:W-:Y:S02]  /*3130*/  PRMT R9, R126, 0x3340, R9 ;  /* 0x000033407e097816 */ /* 0x000fe40000000009 */
[----:B------:R-:W-:Y:S02]  /*3140*/  PRMT R11, R138, 0x3340, R11 ;  /* 0x000033408a0b7816 */ /* 0x000fe4000000000b */
[----:B------:R-:W-:Y:S02]  /*3150*/  LOP3.LUT R136, R136, 0xffff, RZ, 0xc0, !PT ;  /* 0x0000ffff88887812 */ /* 0x000fe400078ec0ff */
[----:B------:R-:W-:Y:S02]  /*3160*/  LOP3.LUT R151, R151, 0xffff, RZ, 0xc0, !PT ;  /* 0x0000ffff97977812 */ /* 0x000fe400078ec0ff */
[----:B------:R-:W-:Y:S02]  /*3170*/  PRMT R19, R128, 0x3340, R19 ;  /* 0x0000334080137816 */ /* 0x000fe40000000013 */
[----:B------:R-:W-:-:S02]  /*3180*/  LOP3.LUT R135, R135, 0xffff, RZ, 0xc0, !PT ;  /* 0x0000ffff87877812 */ /* 0x000fc400078ec0ff */
[----:B---3--:R-:W-:Y:S02]  /*3190*/  LOP3.LUT R179, R179, 0xffff, RZ, 0xc0, !PT ;  /* 0x0000ffffb3b37812 */ /* 0x008fe400078ec0ff */
[----:B------:R-:W-:Y:S02]  /*31a0*/  LOP3.LUT R184, R184, 0xffff, RZ, 0xc0, !PT ;  /* 0x0000ffffb8b87812 */ /* 0x000fe400078ec0ff */
[----:B------:R-:W-:Y:S02]  /*31b0*/  LOP3.LUT R189, R189, 0xffff, RZ, 0xc0, !PT ;  /* 0x0000ffffbdbd7812 */ /* 0x000fe400078ec0ff */
[----:B------:R-:W-:Y:S02]  /*31c0*/  PRMT R184, R184, 0x3340, R179 ;  /* 0x00003340b8b87816 */ /* 0x000fe400000000b3 */
[----:B------:R-:W-:Y:S02]  /*31d0*/  LOP3.LUT R150, R150, 0xffff, RZ, 0xc0, !PT ;  /* 0x0000ffff96967812 */ /* 0x000fe400078ec0ff */
[----:B------:R-:W-:-:S02]  /*31e0*/  PRMT R129, R129, 0x3340, R14 ;  /* 0x0000334081817816 */ /* 0x000fc4000000000e */
[----:B------:R-:W-:Y:S02]  /*31f0*/  PRMT R7, R140, 0x3340, R7 ;  /* 0x000033408c077816 */ /* 0x000fe40000000007 */
[----:B------:R-:W-:Y:S02]  /*3200*/  PRMT R132, R139, 0x3340, R132 ;  /* 0x000033408b847816 */ /* 0x000fe40000000084 */
[----:B------:R-:W-:Y:S02]  /*3210*/  LOP3.LUT R190, R190, 0xffff, RZ, 0xc0, !PT ;  /* 0x0000ffffbebe7812 */ /* 0x000fe400078ec0ff */
[----:B------:R-:W-:Y:S02]  /*3220*/  LOP3.LUT R191, R191, 0xffff, RZ, 0xc0, !PT ;  /* 0x0000ffffbfbf7812 */ /* 0x000fe400078ec0ff */
[----:B------:R-:W-:Y:S02]  /*3230*/  PRMT R189, R189, 0x3340, R190 ;  /* 0x00003340bdbd7816 */ /* 0x000fe400000000be */
[----:B------:R-:W-:-:S02]  /*3240*/  PRMT R6, R191, 0x3340, R6 ;  /* 0x00003340bf067816 */ /* 0x000fc40000000006 */
[----:B------:R-:W-:Y:S02]  /*3250*/  LOP3.LUT R134, R134, 0xffff, RZ, 0xc0, !PT ;  /* 0x0000ffff86867812 */ /* 0x000fe400078ec0ff */
[----:B------:R-:W-:Y:S02]  /*3260*/  LOP3.LUT R147, R147, 0xffff, RZ, 0xc0, !PT ;  /* 0x0000ffff93937812 */ /* 0x000fe400078ec0ff */
[----:B------:R-:W-:Y:S02]  /*3270*/  PRMT R16, R16, 0x3340, R15 ;  /* 0x0000334010107816 */ /* 0x000fe4000000000f */
[----:B------:R-:W-:Y:S02]  /*3280*/  LOP3.LUT R133, R133, 0xffff, RZ, 0xc0, !PT ;  /* 0x0000ffff85857812 */ /* 0x000fe400078ec0ff */
[----:B------:R-:W-:Y:S02]  /*3290*/  LOP3.LUT R146, R146, 0xffff, RZ, 0xc0, !PT ;  /* 0x0000ffff92927812 */ /* 0x000fe400078ec0ff */
[----:B------:R-:W-:-:S02]  /*32a0*/  LOP3.LUT R160, R160, 0xffff, RZ, 0xc0, !PT ;  /* 0x0000ffffa0a07812 */ /* 0x000fc400078ec0ff */
[----:B------:R-:W-:Y:S02]  /*32b0*/  PRMT R13, R13, 0x3340, R156 ;  /* 0x000033400d0d7816 */ /* 0x000fe4000000009c */
[----:B------:R-:W-:Y:S02]  /*32c0*/  LOP3.LUT R161, R161, 0xffff, RZ, 0xc0, !PT ;  /* 0x0000ffffa1a17812 */ /* 0x000fe400078ec0ff */
[----:B------:R-:W-:Y:S02]  /*32d0*/  PRMT R2, R2, 0x3340, R157 ;  /* 0x0000334002027816 */ /* 0x000fe4000000009d */
[----:B------:R-:W-:Y:S02]  /*32e0*/  LOP3.LUT R163, R163, 0xffff, RZ, 0xc0, !PT ;  /* 0x0000ffffa3a37812 */ /* 0x000fe400078ec0ff */
[----:B------:R-:W-:Y:S02]  /*32f0*/  PRMT R178, R159, 0x3340, R178 ;  /* 0x000033409fb27816 */ /* 0x000fe400000000b2 */
[----:B------:R-:W-:-:S02]  /*3300*/  LOP3.LUT R126, R165, 0xffff, RZ, 0xc0, !PT ;  /* 0x0000ffffa57e7812 */ /* 0x000fc400078ec0ff */
[----:B------:R-:W-:Y:S02]  /*3310*/  PRMT R8, R127, 0x3340, R8 ;  /* 0x000033407f087816 */ /* 0x000fe40000000008 */
[----:B------:R-:W-:Y:S02]  /*3320*/  PRMT R131, R131, 0x3340, R130 ;  /* 0x0000334083837816 */ /* 0x000fe40000000082 */
[----:B------:R-:W-:Y:S02]  /*3330*/  PRMT R15, R4, 0x5410, R185 ;  /* 0x00005410040f7816 */ /* 0x000fe400000000b9 */
[----:B------:R-:W-:Y:S02]  /*3340*/  PRMT R4, R5, 0x5410, R184 ;  /* 0x0000541005047816 */ /* 0x000fe400000000b8 */
[----:B------:R-:W-:Y:S02]  /*3350*/  PRMT R136, R136, 0x3340, R151 ;  /* 0x0000334088887816 */ /* 0x000fe40000000097 */
[----:B------:R-:W-:-:S02]  /*3360*/  PRMT R135, R135, 0x3340, R150 ;  /* 0x0000334087877816 */ /* 0x000fc40000000096 */
[----:B------:R-:W-:Y:S02]  /*3370*/  LOP3.LUT R167, R167, 0xffff, RZ, 0xc0, !PT ;  /* 0x0000ffffa7a77812 */ /* 0x000fe400078ec0ff */
[----:B------:R-:W-:Y:S02]  /*3380*/  LOP3.LUT R14, R169, 0xffff, RZ, 0xc0, !PT ;  /* 0x0000ffffa90e7812 */ /* 0x000fe400078ec0ff */
[----:B------:R-:W-:Y:S02]  /*3390*/  LOP3.LUT R171, R171, 0xffff, RZ, 0xc0, !PT ;  /* 0x0000ffffabab7812 */ /* 0x000fe400078ec0ff */
[----:B------:R-:W-:Y:S02]  /*33a0*/  PRMT R5, R189, 0x5410, R6 ;  /* 0x00005410bd057816 */ /* 0x000fe40000000006 */
[----:B------:R-:W-:Y:S02]  /*33b0*/  PRMT R134, R134, 0x3340, R147 ;  /* 0x0000334086867816 */ /* 0x000fe40000000093 */
[----:B------:R-:W-:-:S02]  /*33c0*/  PRMT R133, R133, 0x3340, R146 ;  /* 0x0000334085857816 */ /* 0x000fc40000000092 */
[----:B------:R-:W-:Y:S02]  /*33d0*/  PRMT R160, R160, 0x3340, R161 ;  /* 0x00003340a0a07816 */ /* 0x000fe400000000a1 */
[----:B------:R-:W-:Y:S02]  /*33e0*/  PRMT R126, R163, 0x3340, R126 ;  /* 0x00003340a37e7816 */ /* 0x000fe4000000007e */
[----:B------:R-:W-:Y:S02]  /*33f0*/  PRMT R167, R167, 0x3340, R14 ;  /* 0x00003340a7a77816 */ /* 0x000fe4000000000e */
[----:B------:R-:W-:Y:S02]  /*3400*/  LOP3.LUT R128, R173, 0xffff, RZ, 0xc0, !PT ;  /* 0x0000ffffad807812 */ /* 0x000fe400078ec0ff */
[----:B------:R-:W-:Y:S02]  /*3410*/  LOP3.LUT R175, R175, 0xffff, RZ, 0xc0, !PT ;  /* 0x0000ffffafaf7812 */ /* 0x000fe400078ec0ff */
[----:B------:R-:W-:-:S02]  /*3420*/  LOP3.LUT R138, R177, 0xffff, RZ, 0xc0, !PT ;  /* 0x0000ffffb18a7812 */ /* 0x000fc400078ec0ff */
[----:B------:R-:W-:Y:S02]  /*3430*/  PRMT R128, R171, 0x3340, R128 ;  /* 0x00003340ab807816 */ /* 0x000fe40000000080 */
[----:B------:R-:W-:Y:S02]  /*3440*/  PRMT R175, R175, 0x3340, R138 ;  /* 0x00003340afaf7816 */ /* 0x000fe4000000008a */
[----:B------:R-:W-:Y:S02]  /*3450*/  PRMT R6, R7, 0x5410, R132 ;  /* 0x0000541007067816 */ /* 0x000fe40000000084 */
[----:B------:R-:W-:Y:S02]  /*3460*/  PRMT R13, R13, 0x5410, R2 ;  /* 0x000054100d0d7816 */ /* 0x000fe40000000002 */
[----:B------:R-:W-:Y:S02]  /*3470*/  PRMT R14, R3, 0x5410, R178 ;  /* 0x00005410030e7816 */ /* 0x000fe400000000b2 */
[----:B------:R-:W-:-:S02]  /*3480*/  PRMT R7, R8, 0x5410, R9 ;  /* 0x0000541008077816 */ /* 0x000fc40000000009 */
        /* <DEDUP_REMOVED lines=8> */
[----:B------:R-:W-:Y:S01]  /*3510*/  PRMT R19, R128, 0x5410, R175 ;  /* 0x0000541080137816 */ /* 0x000fe200000000af */
[----:B------:R0:W-:Y:S04]  /*3520*/  STS.128 [R63+UR12], R12 ;  /* 0x0000000c3f007988 */ /* 0x0001e80008000c0c */
[----:B------:R0:W-:Y:S04]  /*3530*/  STS.128 [R60+UR12], R4 ;  /* 0x000000043c007988 */ /* 0x0001e80008000c0c */
[----:B------:R0:W-:Y:S04]  /*3540*/  STS.128 [R59+UR12], R8 ;  /* 0x000000083b007988 */ /* 0x0001e80008000c0c */
[----:B------:R0:W-:Y:S04]  /*3550*/  STS.128 [R58+UR12], R16 ;  /* 0x000000103a007988 */ /* 0x0001e80008000c0c */
[----:B------:R0:W-:Y:S04]  /*3560*/  STS.U8 [R61+UR12+0x4600], R164 ;  /* 0x004600a43d007988 */ /* 0x0001e8000800000c */
[----:B------:R0:W-:Y:S04]  /*3570*/  STS.U8 [R61+UR12+0x4400], R170 ;  /* 0x004400aa3d007988 */ /* 0x0001e8000800000c */
[----:B------:R0:W-:Y:S04]  /*3580*/  STS.U8 [R61+UR12+0x4200], R168 ;  /* 0x004200a83d007988 */ /* 0x0001e8000800000c */
[----:B------:R0:W-:Y:S04]  /*3590*/  STS.U8 [R61+UR12+0x4000], R176 ;  /* 0x004000b03d007988 */ /* 0x0001e8000800000c */
[----:B------:R0:W-:Y:S04]  /*35a0*/  STS.U8 [R57+UR12+0x4100], R166 ;  /* 0x004100a639007988 */ /* 0x0001e8000800000c */
[----:B------:R0:W-:Y:S04]  /*35b0*/  STS.U8 [R57+UR12+0x4300], R174 ;  /* 0x004300ae39007988 */ /* 0x0001e8000800000c */
[----:B------:R0:W-:Y:S04]  /*35c0*/  STS.U8 [R57+UR12+0x4500], R162 ;  /* 0x004500a239007988 */ /* 0x0001e8000800000c */
[----:B------:R0:W-:Y:S01]  /*35d0*/  STS.U8 [R57+UR12+0x4700], R172 ;  /* 0x004700ac39007988 */ /* 0x0001e2000800000c */
[----:B------:R1:W-:Y:S06]  /*35e0*/  MEMBAR.ALL.CTA ;  /* 0x0000000000007992 */ /* 0x0003ec0000008000 */
[----:B-1----:R-:W1:Y:S01]  /*35f0*/  FENCE.VIEW.ASYNC.S ;  /* 0x00000000000073c6 */ /* 0x002e620000000000 */
[----:B------:R-:W-:-:S04]  /*3600*/  USHF.L.U32 UR4, UR13, 0x6, URZ ;  /* 0x000000060d047899 */ /* 0x000fc8000800063f */
[----:B------:R-:W-:Y:S01]  /*3610*/  ULOP3.LUT UR4, UR4, 0x100, URZ, 0xc0, !UPT ;  /* 0x0000010004047892 */ /* 0x000fe2000f8ec03f */
[----:B-1----:R-:W-:Y:S03]  /*3620*/  BAR.SYNC.DEFER_BLOCKING 0x0 ;  /* 0x0000000000007b1d */ /* 0x002fe60000010000 */
[----:B------:R-:W-:-:S04]  /*3630*/  ULEA.HI UR4, UR12, UR4, URZ, 0x1c ;  /* 0x000000040c047291 */ /* 0x000fc8000f8fe03f */
[----:B------:R-:W-:Y:S01]  /*3640*/  ULOP3.LUT UR8, UR4, 0x3fff, URZ, 0xc0, !UPT ;  /* 0x00003fff04087892 */ /* 0x000fe2000f8ec03f */
[----:B------:R-:W-:Y:S01]  /*3650*/  UMOV UR9, 0x80000020 ;  /* 0x8000002000097882 */ /* 0x000fe20000000000 */
[----:B------:R-:W-:-:S07]  /*3660*/  WARPGROUP.ARRIVE ;  /* 0x00000000000079c5 */ /* 0x000fce0000000000 */
[----:B------:R-:W-:Y:S01]  /*3670*/  QGMMA.64x32x32.F32.E4M3.E4M3 R40, gdesc[UR8], R40 ;  /* 0x00600000082879f3 */ /* 0x000fe20008700828 */
[----:B------:R-:W-:Y:S01]  /*3680*/  UIADD3 UR8, UP0, UR8, 0x2, URZ ;  /* 0x0000000208087890 */ /* 0x000fe2000ff1e03f */
[----:B------:R-:W-:-:S03]  /*3690*/  UMOV UR4, URZ ;  /* 0x0000003f00047c82 */ /* 0x000fc60008000000 */
[----:B------:R-:W-:-:S03]  /*36a0*/  UIADD3.X UR5, UR4, -0x7fffffe0, URZ, UP0, !UPT ;  /* 0x8000002004057890 */ /* 0x000fc600087fe43f */
[----:B------:R-:W-:Y:S02]  /*36b0*/  UMOV UR4, UR8 ;  /* 0x0000000800047c82 */ /* 0x000fe40008000000 */
[----:B------:R-:W-:-:S04]  /*36c0*/  UIADD3.64 UR8, UR4, 0x1fe, URZ ;  /* 0x000001fe04087897 */ /* 0x000fc8000fffe03f */
[----:B------:R-:W-:Y:S05]  /*36d0*/  QGMMA.64x32x32.F32.E4M3.E4M3 R40, gdesc[UR4], R40 ;  /* 0x00600000042879f3 */ /* 0x000fea0008700828 */
[----:B------:R-:W-:Y:S01]  /*36e0*/  QGMMA.64x32x32.F32.E4M3.E4M3 R24, gdesc[UR8], R24 ;  /* 0x00600000081879f3 */ /* 0x000fe20008700818 */
[----:B------:R-:W-:Y:S01]  /*36f0*/  UIADD3.64 UR4, UR4, 0x200, URZ ;  /* 0x0000020004047897 */ /* 0x000fe2000fffe03f */
[----:B------:R-:W-:Y:S01]  /*3700*/  IMAD.SHL.U32 R2, R102, 0x40, RZ ;  /* 0x0000004066027824 */ /* 0x000fe200078e00ff */
[----:B------:R-:W-:Y:S01]  /*3710*/  IADD3 R91, P6, R91, UR16, RZ ;  /* 0x000000105b5b7c10 */ /* 0x000fe2000ffde0ff */
[----:B------:R-:W-:-:S03]  /*3720*/  VIADD R90, R90, 0xffffffff ;  /* 0xffffffff5a5a7836 */ /* 0x000fc60000000000 */
[----:B------:R-:W-:-:S03]  /*3730*/  IADD3 R100, P0, R2, R100, RZ ;  /* 0x0000006402647210 */ /* 0x000fc60007f1e0ff */
[----:B------:R-:W-:Y:S01]  /*3740*/  QGMMA.64x32x32.F32.E4M3.E4M3 R24, gdesc[UR4], R24, gsb0 ;  /* 0x00600000041879f3 */ /* 0x000fe20008000818 */
[----:B------:R-:W-:Y:S01]  /*3750*/  USHF.R.S32.HI UR4, URZ, 0x1f, UR16 ;  /* 0x0000001f3f047899 */ /* 0x000fe20008011410 */
[----:B------:R-:W-:-:S05]  /*3760*/  LEA.HI.X.SX32 R89, R2, R89, 0x1, P0 ;  /* 0x0000005902597211 */ /* 0x000fca00000f0eff */
[----:B------:R-:W-:Y:S02]  /*3770*/  IADD3.X R101, R101, UR4, RZ, P6, !PT ;  /* 0x0000000465657c10 */ /* 0x000fe4000b7fe4ff */
[----:B------:R-:W-:Y:S02]  /*3780*/  ISETP.NE.U32.AND P6, PT, R90, RZ, PT ;  /* 0x000000ff5a00720c */ /* 0x000fe40003fc5070 */
[----:B------:R-:W-:Y:S02]  /*3790*/  IADD3 R64, P0, R64, UR16, RZ ;  /* 0x0000001040407c10 */ /* 0x000fe4000ff1e0ff */
[----:B------:R-:W-:Y:S02]  /*37a0*/  IADD3 R92, P5, R92, UR16, RZ ;  /* 0x000000105c5c7c10 */ /* 0x000fe4000ffbe0ff */
[----:B------:R-:W-:Y:S02]  /*37b0*/  IADD3.X R99, R99, UR4, RZ, P0, !PT ;  /* 0x0000000463637c10 */ /* 0x000fe400087fe4ff */
[----:B------:R-:W-:-:S02]  /*37c0*/  IADD3 R93, P4, R93, UR16, RZ ;  /* 0x000000105d5d7c10 */ /* 0x000fc4000ff9e0ff */
[----:B------:R-:W-:Y:S02]  /*37d0*/  IADD3 R94, P3, R94, UR16, RZ ;  /* 0x000000105e5e7c10 */ /* 0x000fe4000ff7e0ff */
[----:B------:R-:W-:Y:S02]  /*37e0*/  IADD3 R95, P2, R95, UR16, RZ ;  /* 0x000000105f5f7c10 */ /* 0x000fe4000ff5e0ff */
[----:B------:R-:W-:Y:S02]  /*37f0*/  IADD3 R96, P1, R96, UR16, RZ ;  /* 0x0000001060607c10 */ /* 0x000fe4000ff3e0ff */
[----:B------:R-:W-:Y:S02]  /*3800*/  IADD3 R97, P0, R97, UR16, RZ ;  /* 0x0000001061617c10 */ /* 0x000fe4000ff1e0ff */
[----:B------:R-:W-:Y:S02]  /*3810*/  IADD3.X R21, R21, UR4, RZ, P5, !PT ;  /* 0x0000000415157c10 */ /* 0x000fe4000affe4ff */
[----:B------:R-:W-:-:S02]  /*3820*/  IADD3.X R103, R103, UR4, RZ, P4, !PT ;  /* 0x0000000467677c10 */ /* 0x000fc4000a7fe4ff */
[----:B------:R-:W-:Y:S02]  /*3830*/  IADD3.X R105, R105, UR4, RZ, P3, !PT ;  /* 0x0000000469697c10 */ /* 0x000fe40009ffe4ff */
[----:B------:R-:W-:Y:S02]  /*3840*/  IADD3.X R107, R107, UR4, RZ, P2, !PT ;  /* 0x000000046b6b7c10 */ /* 0x000fe400097fe4ff */
[----:B------:R-:W-:Y:S02]  /*3850*/  IADD3.X R109, R109, UR4, RZ, P1, !PT ;  /* 0x000000046d6d7c10 */ /* 0x000fe40008ffe4ff */
[----:B------:R-:W-:Y:S01]  /*3860*/  IADD3.X R111, R111, UR4, RZ, P0, !PT ;  /* 0x000000046f6f7c10 */ /* 0x000fe200087fe4ff */
[----:B------:R-:W-:Y:S01]  /*3870*/  VIADD R98, R98, 0xffffffc0 ;  /* 0xffffffc062627836 */ /* 0x000fe20000000000 */
[----:B------:R-:W-:Y:S02]  /*3880*/  WARPGROUP.DEPBAR.LE gsb0, 0x0 ;  /* 0x00008000000079c5 */ /* 0x000fe40000010000 */
[----:B0-----:R-:W-:Y:S05]  /*3890*/  @P6 BRA `(.L_x_2) ;  /* 0xffffffdc00806947 */ /* 0x001fea000383ffff */
.L_x_1:
[----:B------:R-:W-:Y:S01]  /*38a0*/  BAR.SYNC.DEFER_BLOCKING 0x0 ;  /* 0x0000000000007b1d */ /* 0x000fe20000010000 */
[C---:B------:R-:W-:Y:S01]  /*38b0*/  IMAD.SHL.U32 R2, R0.reuse, 0x10, RZ ;  /* 0x0000001000027824 */ /* 0x040fe200078e00ff */
[----:B------:R-:W-:Y:S01]  /*38c0*/  F2FP.SATFINITE.E4M3.F32.PACK_AB_MERGE_C R42, R43, R42, RZ ;  /* 0x0000002a2b2a723e */ /* 0x000fe200048070ff */
[----:B------:R-:W-:Y:S01]  /*38d0*/  IMAD.SHL.U32 R0, R0, 0x80, RZ ;  /* 0x0000008000007824 */ /* 0x000fe200078e00ff */
[----:B------:R-:W-:Y:S02]  /*38e0*/  F2FP.SATFINITE.E4M3.F32.PACK_AB_MERGE_C R47, R47, R46, RZ ;  /* 0x0000002e2f2f723e */ /* 0x000fe400048070ff */
[----:B------:R-:W-:Y:S01]  /*38f0*/  LOP3.LUT R2, R2, 0xf0, RZ, 0xc0, !PT ;  /* 0x000000f002027812 */ /* 0x000fe200078ec0ff */
[----:B------:R-:W-:Y:S01]  /*3900*/  ULDC.64 UR6, c[0x0][0x228] ;  /* 0x00008a0000067ab9 */ /* 0x000fe20000000a00 */
[----:B------:R-:W-:Y:S01]  /*3910*/  LOP3.LUT R3, R0, 0x800, RZ, 0xc0, !PT ;  /* 0x0000080000037812 */ /* 0x000fe200078ec0ff */
[----:B------:R-:W-:Y:S01]  /*3920*/  VIADD R0, R23, 0x1 ;  /* 0x0000000117007836 */ /* 0x000fe20000000000 */
[----:B------:R-:W-:Y:S01]  /*3930*/  LOP3.LUT R56, R56, 0x700, RZ, 0xc0, !PT ;  /* 0x0000070038387812 */ /* 0x000fe200078ec0ff */
[----:B------:R-:W-:Y:S01]  /*3940*/  ULDC UR4, c[0x0][0x244] ;  /* 0x0000910000047ab9 */ /* 0x000fe20000000800 */
[----:B------:R-:W-:Y:S01]  /*3950*/  IADD3 R3, R3, UR12, R2 ;  /* 0x0000000c03037c10 */ /* 0x000fe2000fffe002 */
[----:B------:R-:W-:Y:S01]  /*3960*/  VIADD R2, R23, 0x3 ;  /* 0x0000000317027836 */ /* 0x000fe20000000000 */
[----:B------:R-:W-:-:S02]  /*3970*/  F2FP.SATFINITE.E4M3.F32.PACK_AB_MERGE_C R40, R41, R40, RZ ;  /* 0x000000282928723e */ /* 0x000fc400048070ff */
[----:B------:R-:W-:Y:S01]  /*3980*/  F2FP.SATFINITE.E4M3.F32.PACK_AB_MERGE_C R45, R45, R44, RZ ;  /* 0x0000002c2d2d723e */ /* 0x000fe200048070ff */
[----:B------:R-:W-:Y:S01]  /*3990*/  IMAD.IADD R56, R56, 0x1, R3 ;  /* 0x0000000138387824 */ /* 0x000fe200078e0203 */
[----:B------:R-:W-:Y:S02]  /*39a0*/  F2FP.SATFINITE.E4M3.F32.PACK_AB_MERGE_C R24, R25, R24, RZ ;  /* 0x000000181918723e */ /* 0x000fe400048070ff */
[----:B------:R-:W-:Y:S02]  /*39b0*/  F2FP.SATFINITE.E4M3.F32.PACK_AB_MERGE_C R26, R27, R26, RZ ;  /* 0x0000001a1b1a723e */ /* 0x000fe400048070ff */
[----:B------:R-:W-:Y:S02]  /*39c0*/  F2FP.SATFINITE.E4M3.F32.PACK_AB_MERGE_C R29, R29, R28, RZ ;  /* 0x0000001c1d1d723e */ /* 0x000fe400048070ff */
[----:B------:R-:W-:Y:S02]  /*39d0*/  F2FP.SATFINITE.E4M3.F32.PACK_AB_MERGE_C R31, R31, R30, RZ ;  /* 0x0000001e1f1f723e */ /* 0x000fe400048070ff */
[----:B------:R-:W-:-:S02]  /*39e0*/  PRMT R41, R42, 0x5410, R47 ;  /* 0x000054102a297816 */ /* 0x000fc4000000002f */
[----:B------:R-:W-:Y:S02]  /*39f0*/  PRMT R40, R40, 0x5410, R45 ;  /* 0x0000541028287816 */ /* 0x000fe4000000002d */
[----:B------:R-:W-:Y:S02]  /*3a00*/  PRMT R42, R24, 0x5410, R29 ;  /* 0x00005410182a7816 */ /* 0x000fe4000000001d */
[----:B------:R-:W-:Y:S02]  /*3a10*/  PRMT R43, R26, 0x5410, R31 ;  /* 0x000054101a2b7816 */ /* 0x000fe4000000001f */
[----:B------:R-:W-:Y:S02]  /*3a20*/  LEA R20, R20, UR12, 0x4 ;  /* 0x0000000c14147c11 */ /* 0x000fe4000f8e20ff */
[C---:B------:R-:W-:Y:S01]  /*3a30*/  ISETP.GE.AND P0, PT, R22.reuse, UR6, PT ;  /* 0x0000000616007c0c */ /* 0x040fe2000bf06270 */
[----:B------:R-:W-:Y:S01]  /*3a40*/  STSM.16.M88.4 [R56], R40 ;  /* 0x0000002838007844 */ /* 0x000fe20000000200 */
[----:B------:R-:W-:Y:S01]  /*3a50*/  F2FP.SATFINITE.E4M3.F32.PACK_AB_MERGE_C R50, R51, R50, RZ ;  /* 0x000000323332723e */ /* 0x000fe200048070ff */
[----:B------:R-:W-:Y:S01]  /*3a60*/  IMAD R22, R22, UR4, RZ ;  /* 0x0000000416167c24 */ /* 0x000fe2000f8e02ff */
[----:B------:R-:W-:Y:S01]  /*3a70*/  F2FP.SATFINITE.E4M3.F32.PACK_AB_MERGE_C R55, R55, R54, RZ ;  /* 0x000000363737723e */ /* 0x000fe200048070ff */
[----:B------:R-:W-:Y:S01]  /*3a80*/  BAR.SYNC.DEFER_BLOCKING 0x0 ;  /* 0x0000000000007b1d */ /* 0x000fe20000010000 */
[----:B------:R-:W-:-:S02]  /*3a90*/  F2FP.SATFINITE.E4M3.F32.PACK_AB_MERGE_C R48, R49, R48, RZ ;  /* 0x000000303130723e */ /* 0x000fc400048070ff */
[----:B------:R-:W-:Y:S02]  /*3aa0*/  F2FP.SATFINITE.E4M3.F32.PACK_AB_MERGE_C R53, R53, R52, RZ ;  /* 0x000000343535723e */ /* 0x000fe400048070ff */
[----:B------:R-:W-:Y:S01]  /*3ab0*/  F2FP.SATFINITE.E4M3.F32.PACK_AB_MERGE_C R32, R33, R32, RZ ;  /* 0x000000202120723e */ /* 0x000fe200048070ff */
[----:B------:R-:W-:Y:S01]  /*3ac0*/  ULDC.64 UR4, c[0x0][0x220] ;  /* 0x0000880000047ab9 */ /* 0x000fe20000000a00 */
[----:B------:R-:W-:Y:S02]  /*3ad0*/  F2FP.SATFINITE.E4M3.F32.PACK_AB_MERGE_C R34, R35, R34, RZ ;  /* 0x000000222322723e */ /* 0x000fe400048070ff */
[----:B------:R-:W-:Y:S02]  /*3ae0*/  F2FP.SATFINITE.E4M3.F32.PACK_AB_MERGE_C R37, R37, R36, RZ ;  /* 0x000000242525723e */ /* 0x000fe400048070ff */
[----:B------:R-:W-:Y:S02]  /*3af0*/  F2FP.SATFINITE.E4M3.F32.PACK_AB_MERGE_C R39, R39, R38, RZ ;  /* 0x000000262727723e */ /* 0x000fe400048070ff */
[----:B------:R-:W-:Y:S01]  /*3b00*/  ISETP.LT.AND P5, PT, R0, UR7, !P0 ;  /* 0x0000000700007c0c */ /* 0x000fe2000c7a1270 */
[----:B------:R-:W-:Y:S01]  /*3b10*/  VIADD R0, R23, 0x2 ;  /* 0x0000000217007836 */ /* 0x000fe20000000000 */
[----:B------:R-:W-:-:S02]  /*3b20*/  PRMT R49, R50, 0x5410, R55 ;  /* 0x0000541032317816 */ /* 0x000fc40000000037 */
[----:B------:R-:W-:Y:S02]  /*3b30*/  PRMT R48, R48, 0x5410, R53 ;  /* 0x0000541030307816 */ /* 0x000fe40000000035 */
[----:B------:R-:W-:Y:S02]  /*3b40*/  PRMT R50, R32, 0x5410, R37 ;  /* 0x0000541020327816 */ /* 0x000fe40000000025 */
[----:B------:R-:W-:Y:S02]  /*3b50*/  PRMT R51, R34, 0x5410, R39 ;  /* 0x0000541022337816 */ /* 0x000fe40000000027 */
[----:B------:R-:W-:Y:S01]  /*3b60*/  ISETP.LT.AND P4, PT, R0, UR7, !P0 ;  /* 0x0000000700007c0c */ /* 0x000fe2000c781270 */
[----:B------:R-:W0:Y:S01]  /*3b70*/  LDS.128 R4, [R20] ;  /* 0x0000000014047984 */ /* 0x000e220000000c00 */
[----:B------:R-:W-:Y:S01]  /*3b80*/  VIADD R0, R23, 0x4 ;  /* 0x0000000417007836 */ /* 0x000fe20000000000 */
[----:B------:R-:W-:Y:S01]  /*3b90*/  IADD3 R27, P1, R22, UR4, RZ ;  /* 0x00000004161b7c10 */ /* 0x000fe2000ff3e0ff */
[----:B------:R-:W-:Y:S01]  /*3ba0*/  ULDC UR4, c[0x0][0x248] ;  /* 0x0000920000047ab9 */ /* 0x000fe20000000800 */
[----:B------:R-:W-:Y:S01]  /*3bb0*/  BAR.SYNC.DEFER_BLOCKING 0x0 ;  /* 0x0000000000007b1d */ /* 0x000fe20000010000 */
[----:B------:R-:W-:-:S02]  /*3bc0*/  ISETP.LT.AND P3, PT, R2, UR7, !P0 ;  /* 0x0000000702007c0c */ /* 0x000fc4000c761270 */
[----:B------:R-:W-:Y:S01]  /*3bd0*/  ISETP.LT.AND P2, PT, R0, UR7, !P0 ;  /* 0x0000000700007c0c */ /* 0x000fe2000c741270 */
[C---:B------:R-:W-:Y:S01]  /*3be0*/  IMAD R0, R23.reuse, UR4, RZ ;  /* 0x0000000417007c24 */ /* 0x040fe2000f8e02ff */
[----:B------:R-:W-:Y:S02]  /*3bf0*/  LEA.HI.X.SX32 R29, R22, UR5, 0x1, P1 ;  /* 0x00000005161d7c11 */ /* 0x000fe400088f0eff */
[----:B------:R-:W-:Y:S01]  /*3c00*/  ISETP.LT.AND P1, PT, R23, UR7, !P0 ;  /* 0x0000000717007c0c */ /* 0x000fe2000c721270 */
[C---:B------:R-:W-:Y:S01]  /*3c10*/  VIADD R9, R0.reuse, UR4 ;  /* 0x0000000400097c36 */ /* 0x040fe20008000000 */
[----:B------:R-:W-:-:S03]  /*3c20*/  IADD3 R2, P6, R0, R27, RZ ;  /* 0x0000001b00027210 */ /* 0x000fc60007fde0ff */
[----:B------:R-:W-:Y:S01]  /*3c30*/  VIADD R11, R9, UR4 ;  /* 0x00000004090b7c36 */ /* 0x000fe20008000000 */
[----:B------:R-:W-:Y:S01]  /*3c40*/  LEA.HI.X.SX32 R3, R0, R29, 0x1, P6 ;  /* 0x0000001d00037211 */ /* 0x000fe200030f0eff */
[----:B------:R-:W-:Y:S01]  /*3c50*/  VIADD R0, R23, 0x5 ;  /* 0x0000000517007836 */ /* 0x000fe20000000000 */
[----:B------:R-:W-:Y:S01]  /*3c60*/  IADD3 R8, P6, R9, R27, RZ ;  /* 0x0000001b09087210 */ /* 0x000fe20007fde0ff */
[----:B------:R-:W-:-:S03]  /*3c70*/  VIADD R12, R11, UR4 ;  /* 0x000000040b0c7c36 */ /* 0x000fc60008000000 */
[----:B------:R-:W-:Y:S01]  /*3c80*/  LEA.HI.X.SX32 R9, R9, R29, 0x1, P6 ;  /* 0x0000001d09097211 */ /* 0x000fe200030f0eff */
[----:B------:R-:W-:Y:S01]  /*3c90*/  VIADD R14, R12, UR4 ;  /* 0x000000040c0e7c36 */ /* 0x000fe20008000000 */
[C---:B------:R-:W-:Y:S01]  /*3ca0*/  IADD3 R10, P6, R11.reuse, R27, RZ ;  /* 0x0000001b0b0a7210 */ /* 0x040fe20007fde0ff */
[----:B------:R-:W-:Y:S03]  /*3cb0*/  STSM.16.M88.4 [R56], R48 ;  /* 0x0000003038007844 */ /* 0x000fe60000000200 */
[----:B------:R-:W-:Y:S02]  /*3cc0*/  LEA.HI.X.SX32 R11, R11, R29, 0x1, P6 ;  /* 0x0000001d0b0b7211 */ /* 0x000fe400030f0eff */
[C---:B0-----:R-:W-:Y:S01]  /*3cd0*/  PRMT R13, R4.reuse, 0x7770, RZ ;  /* 0x00007770040d7816 */ /* 0x041fe200000000ff */
[----:B------:R-:W-:Y:S01]  /*3ce0*/  BAR.SYNC.DEFER_BLOCKING 0x0 ;  /* 0x0000000000007b1d */ /* 0x000fe20000010000 */
[----:B------:R-:W-:-:S02]  /*3cf0*/  PRMT R15, R4, 0x7771, RZ ;  /* 0x00007771040f7816 */ /* 0x000fc400000000ff */
[C---:B------:R-:W-:Y:S02]  /*3d00*/  PRMT R19, R5.reuse, 0x7770, RZ ;  /* 0x0000777005137816 */ /* 0x040fe400000000ff */
[C---:B------:R-:W-:Y:S02]  /*3d10*/  PRMT R17, R5.reuse, 0x7771, RZ ;  /* 0x0000777105117816 */ /* 0x040fe400000000ff */
[----:B------:R-:W-:Y:S02]  /*3d20*/  PRMT R25, R5, 0x7773, RZ ;  /* 0x0000777305197816 */ /* 0x000fe400000000ff */
[----:B------:R-:W-:Y:S01]  /*3d30*/  PRMT R21, R6, 0x7772, RZ ;  /* 0x0000777206157816 */ /* 0x000fe200000000ff */
[----:B------:R0:W-:Y:S01]  /*3d40*/  @P1 STG.E.U8 desc[UR14][R2.64], R13 ;  /* 0x0000000d02001986 */ /* 0x0001e2000c10110e */
[----:B------:R-:W-:Y:S01]  /*3d50*/  ISETP.LT.AND P1, PT, R0, UR7, !P0 ;  /* 0x0000000700007c0c */ /* 0x000fe2000c721270 */
[C---:B------:R-:W-:Y:S02]  /*3d60*/  VIADD R0, R23.reuse, 0x6 ;  /* 0x0000000617007836 */ /* 0x040fe40000000000 */
[----:B------:R1:W-:Y:S03]  /*3d70*/  @P5 STG.E.U8 desc[UR14][R8.64], R15 ;  /* 0x0000000f08005986 */ /* 0x0003e6000c10110e */
[----:B------:R-:W-:Y:S01]  /*3d80*/  ISETP.LT.AND P5, PT, R0, UR7, !P0 ;  /* 0x0000000700007c0c */ /* 0x000fe2000c7a1270 */
[----:B------:R2:W-:Y:S01]  /*3d90*/  @P4 STG.E.U8 desc[UR14][R10.64], R19 ;  /* 0x000000130a004986 */ /* 0x0005e2000c10110e */
[----:B------:R-:W-:Y:S01]  /*3da0*/  VIADD R0, R23, 0x7 ;  /* 0x0000000717007836 */ /* 0x000fe20000000000 */
[----:B0-----:R-:W-:-:S04]  /*3db0*/  IADD3 R2, P6, R12, R27, RZ ;  /* 0x0000001b0c027210 */ /* 0x001fc80007fde0ff */
[----:B------:R-:W-:Y:S01]  /*3dc0*/  ISETP.LT.AND P4, PT, R0, UR7, !P0 ;  /* 0x0000000700007c0c */ /* 0x000fe2000c781270 */
[C---:B------:R-:W-:Y:S01]  /*3dd0*/  VIADD R0, R23.reuse, 0x8 ;  /* 0x0000000817007836 */ /* 0x040fe20000000000 */
[----:B------:R-:W-:Y:S02]  /*3de0*/  LEA.HI.X.SX32 R3, R12, R29, 0x1, P6 ;  /* 0x0000001d0c037211 */ /* 0x000fe400030f0eff */
[----:B------:R-:W-:Y:S02]  /*3df0*/  IADD3 R12, P6, R14, R27, RZ ;  /* 0x0000001b0e0c7210 */ /* 0x000fe40007fde0ff */
[----:B-1----:R-:W-:Y:S01]  /*3e00*/  PRMT R15, R6, 0x7770, RZ ;  /* 0x00007770060f7816 */ /* 0x002fe200000000ff */
[----:B------:R0:W-:Y:S01]  /*3e10*/  @P3 STG.E.U8 desc[UR14][R2.64], R17 ;  /* 0x0000001102003986 */ /* 0x0001e2000c10110e */
[C---:B------:R-:W-:Y:S01]  /*3e20*/  LEA.HI.X.SX32 R13, R14.reuse, R29, 0x1, P6 ;  /* 0x0000001d0e0d7211 */ /* 0x040fe200030f0eff */
[----:B------:R-:W-:Y:S01]  /*3e30*/  VIADD R14, R14, UR4 ;  /* 0x000000040e0e7c36 */ /* 0x000fe20008000000 */
[----:B------:R-:W-:Y:S01]  /*3e40*/  ISETP.LT.AND P3, PT, R0, UR7, !P0 ;  /* 0x0000000700007c0c */ /* 0x000fe2000c761270 */
[C---:B------:R-:W-:Y:S01]  /*3e50*/  VIADD R0, R23.reuse, 0x9 ;  /* 0x0000000917007836 */ /* 0x040fe20000000000 */
[----:B--2---:R-:W-:Y:S01]  /*3e60*/  PRMT R19, R6, 0x7771, RZ ;  /* 0x0000777106137816 */ /* 0x004fe200000000ff */
[C---:B------:R-:W-:Y:S01]  /*3e70*/  VIADD R10, R14.reuse, UR4 ;  /* 0x000000040e0a7c36 */ /* 0x040fe20008000000 */
[----:B------:R-:W-:Y:S01]  /*3e80*/  IADD3 R8, P6, R14, R27, RZ ;  /* 0x0000001b0e087210 */ /* 0x000fe20007fde0ff */
[----:B------:R1:W-:Y:S01]  /*3e90*/  @P2 STG.E.U8 desc[UR14][R12.64], R15 ;  /* 0x0000000f0c002986 */ /* 0x0003e2000c10110e */
[----:B------:R-:W-:Y:S01]  /*3ea0*/  ISETP.LT.AND P2, PT, R0, UR7, !P0 ;  /* 0x0000000700007c0c */ /* 0x000fe2000c741270 */
[----:B------:R-:W-:Y:S01]  /*3eb0*/  VIADD R11, R10, UR4 ;  /* 0x000000040a0b7c36 */ /* 0x000fe20008000000 */
[----:B------:R-:W-:Y:S01]  /*3ec0*/  LEA.HI.X.SX32 R9, R14, R29, 0x1, P6 ;  /* 0x0000001d0e097211 */ /* 0x000fe200030f0eff */
[----:B------:R-:W-:Y:S01]  /*3ed0*/  VIADD R0, R23, 0xa ;  /* 0x0000000a17007836 */ /* 0x000fe20000000000 */
[C---:B0-----:R-:W-:Y:S01]  /*3ee0*/  IADD3 R2, P6, R10.reuse, R27, RZ ;  /* 0x0000001b0a027210 */ /* 0x041fe20007fde0ff */
[----:B------:R-:W-:Y:S01]  /*3ef0*/  VIADD R14, R11, UR4 ;  /* 0x000000040b0e7c36 */ /* 0x000fe20008000000 */
[----:B------:R-:W-:Y:S01]  /*3f00*/  PRMT R17, R7, 0x7770, RZ ;  /* 0x0000777007117816 */ /* 0x000fe200000000ff */
[----:B------:R0:W-:Y:S01]  /*3f10*/  @P1 STG.E.U8 desc[UR14][R8.64], R19 ;  /* 0x0000001308001986 */ /* 0x0001e2000c10110e */
[----:B------:R-:W-:-:S02]  /*3f20*/  LEA.HI.X.SX32 R3, R10, R29, 0x1, P6 ;  /* 0x0000001d0a037211 */ /* 0x000fc400030f0eff */
[C---:B------:R-:W-:Y:S02]  /*3f30*/  IADD3 R10, P6, R11.reuse, R27, RZ ;  /* 0x0000001b0b0a7210 */ /* 0x040fe40007fde0ff */
[----:B------:R-:W-:Y:S01]  /*3f40*/  ISETP.LT.AND P1, PT, R0, UR7, !P0 ;  /* 0x0000000700007c0c */ /* 0x000fe2000c721270 */
[----:B------:R2:W-:Y:S01]  /*3f50*/  @P5 STG.E.U8 desc[UR14][R2.64], R17 ;  /* 0x0000001102005986 */ /* 0x0005e2000c10110e */
[----:B------:R-:W-:Y:S01]  /*3f60*/  LEA.HI.X.SX32 R11, R11, R29, 0x1, P6 ;  /* 0x0000001d0b0b7211 */ /* 0x000fe200030f0eff */
[----:B------:R-:W-:Y:S01]  /*3f70*/  VIADD R0, R23, 0xb ;  /* 0x0000000b17007836 */ /* 0x000fe20000000000 */
[C---:B-1----:R-:W-:Y:S02]  /*3f80*/  IADD3 R12, P6, R14.reuse, R27, RZ ;  /* 0x0000001b0e0c7210 */ /* 0x042fe40007fde0ff */
[----:B------:R-:W-:Y:S02]  /*3f90*/  PRMT R15, R7, 0x7771, RZ ;  /* 0x00007771070f7816 */ /* 0x000fe400000000ff */
[C---:B------:R-:W-:Y:S01]  /*3fa0*/  LEA.HI.X.SX32 R13, R14.reuse, R29, 0x1, P6 ;  /* 0x0000001d0e0d7211 */ /* 0x040fe200030f0eff */
[----:B------:R-:W-:Y:S01]  /*3fb0*/  VIADD R14, R14, UR4 ;  /* 0x000000040e0e7c36 */ /* 0x000fe20008000000 */
[----:B------:R-:W-:Y:S01]  /*3fc0*/  ISETP.LT.AND P5, PT, R0, UR7, !P0 ;  /* 0x0000000700007c0c */ /* 0x000fe2000c7a1270 */
[C---:B------:R-:W-:Y:S01]  /*3fd0*/  VIADD R0, R23.reuse, 0xc ;  /* 0x0000000c17007836 */ /* 0x040fe20000000000 */
[----:B0-----:R-:W-:Y:S01]  /*3fe0*/  PRMT R9, R4, 0x7772, RZ ;  /* 0x0000777204097816 */ /* 0x001fe200000000ff */
[C---:B------:R-:W-:Y:S01]  /*3ff0*/  VIADD R8, R14.reuse, UR4 ;  /* 0x000000040e087c36 */ /* 0x040fe20008000000 */
[----:B--2---:R-:W-:Y:S01]  /*4000*/  IADD3 R2, P6, R14, R27, RZ ;  /* 0x0000001b0e027210 */ /* 0x004fe20007fde0ff */
[----:B------:R0:W-:Y:S01]  /*4010*/  @P4 STG.E.U8 desc[UR14][R10.64], R15 ;  /* 0x0000000f0a004986 */ /* 0x0001e2000c10110e */
[----:B------:R-:W-:Y:S01]  /*4020*/  PRMT R17, R4, 0x7773, RZ ;  /* 0x0000777304117816 */ /* 0x000fe200000000ff */
[----:B------:R-:W-:Y:S01]  /*4030*/  VIADD R4, R8, UR4 ;  /* 0x0000000408047c36 */ /* 0x000fe20008000000 */
[----:B------:R-:W-:Y:S01]  /*4040*/  LEA.HI.X.SX32 R3, R14, R29, 0x1, P6 ;  /* 0x0000001d0e037211 */ /* 0x000fe200030f0eff */
[----:B------:R1:W-:Y:S01]  /*4050*/  @P3 STG.E.U8 desc[UR14][R12.64], R9 ;  /* 0x000000090c003986 */ /* 0x0003e2000c10110e */
[----:B------:R-:W-:Y:S01]  /*4060*/  IADD3 R14, P6, R8, R27, RZ ;  /* 0x0000001b080e7210 */ /* 0x000fe20007fde0ff */
[----:B------:R-:W-:Y:S01]  /*4070*/  VIADD R16, R4, UR4 ;  /* 0x0000000404107c36 */ /* 0x000fe20008000000 */
[----:B------:R-:W-:Y:S01]  /*4080*/  ISETP.LT.AND P4, PT, R0, UR7, !P0 ;  /* 0x0000000700007c0c */ /* 0x000fe2000c781270 */
[----:B------:R-:W-:Y:S01]  /*4090*/  VIADD R0, R23, 0xd ;  /* 0x0000000d17007836 */ /* 0x000fe20000000000 */
[----:B------:R2:W-:Y:S01]  /*40a0*/  @P2 STG.E.U8 desc[UR14][R2.64], R17 ;  /* 0x0000001102002986 */ /* 0x0005e2000c10110e */
[----:B------:R-:W-:-:S02]  /*40b0*/  PRMT R19, R5, 0x7772, RZ ;  /* 0x0000777205137816 */ /* 0x000fc400000000ff */
[----:B0-----:R-:W-:Y:S02]  /*40c0*/  LEA.HI.X.SX32 R15, R8, R29, 0x1, P6 ;  /* 0x0000001d080f7211 */ /* 0x001fe400030f0eff */
[----:B------:R-:W0:Y:S01]  /*40d0*/  LDS.128 R8, [R20] ;  /* 0x0000000014087984 */ /* 0x000e220000000c00 */
[----:B------:R-:W-:Y:S01]  /*40e0*/  ISETP.LT.AND P3, PT, R0, UR7, !P0 ;  /* 0x0000000700007c0c */ /* 0x000fe2000c761270 */
[----:B------:R-:W-:Y:S01]  /*40f0*/  VIADD R0, R23, 0xe ;  /* 0x0000000e17007836 */ /* 0x000fe20000000000 */
[C---:B-1----:R-:W-:Y:S01]  /*4100*/  IADD3 R12, P6, R4.reuse, R27, RZ ;  /* 0x0000001b040c7210 */ /* 0x042fe20007fde0ff */
[----:B------:R1:W-:Y:S03]  /*4110*/  @P1 STG.E.U8 desc[UR14][R14.64], R19 ;  /* 0x000000130e001986 */ /* 0x0003e6000c10110e */
[----:B------:R-:W-:Y:S01]  /*4120*/  LEA.HI.X.SX32 R13, R4, R29, 0x1, P6 ;  /* 0x0000001d040d7211 */ /* 0x000fe200030f0eff */
[C---:B--2---:R-:W-:Y:S01]  /*4130*/  VIADD R17, R16.reuse, UR4 ;  /* 0x0000000410117c36 */ /* 0x044fe20008000000 */
[----:B------:R-:W-:-:S02]  /*4140*/  IADD3 R4, P6, R16, R27, RZ ;  /* 0x0000001b10047210 */ /* 0x000fc40007fde0ff */
[----:B------:R-:W-:Y:S01]  /*4150*/  ISETP.LT.AND P2, PT, R0, UR7, !P0 ;  /* 0x0000000700007c0c */ /* 0x000fe2000c741270 */
[----:B------:R-:W-:Y:S01]  /*4160*/  VIADD R0, R23, 0xf ;  /* 0x0000000f17007836 */ /* 0x000fe20000000000 */
[----:B------:R-:W-:Y:S01]  /*4170*/  LEA.HI.X.SX32 R5, R16, R29, 0x1, P6 ;  /* 0x0000001d10057211 */ /* 0x000fe200030f0eff */
[----:B------:R2:W-:Y:S01]  /*4180*/  @P5 STG.E.U8 desc[UR14][R12.64], R25 ;  /* 0x000000190c005986 */ /* 0x0005e2000c10110e */
[----:B------:R-:W-:Y:S02]  /*4190*/  IADD3 R2, P6, R17, R27, RZ ;  /* 0x0000001b11027210 */ /* 0x000fe40007fde0ff */
[----:B------:R-:W-:Y:S01]  /*41a0*/  ISETP.LT.AND P1, PT, R0, UR7, !P0 ;  /* 0x0000000700007c0c */ /* 0x000fe2000c721270 */
[----:B------:R-:W-:Y:S01]  /*41b0*/  VIADD R0, R23, 0x10 ;  /* 0x0000001017007836 */ /* 0x000fe20000000000 */
[C---:B------:R-:W-:Y:S01]  /*41c0*/  LEA.HI.X.SX32 R3, R17.reuse, R29, 0x1, P6 ;  /* 0x0000001d11037211 */ /* 0x040fe200030f0eff */
[----:B------:R-:W-:Y:S01]  /*41d0*/  VIADD R17, R17, UR4 ;  /* 0x0000000411117c36 */ /* 0x000fe20008000000 */
[----:B-1----:R-:W-:Y:S01]  /*41e0*/  PRMT R19, R6, 0x7773, RZ ;  /* 0x0000777306137816 */ /* 0x002fe200000000ff */
[----:B------:R1:W-:Y:S01]  /*41f0*/  @P4 STG.E.U8 desc[UR14][R4.64], R21 ;  /* 0x0000001504004986 */ /* 0x0003e2000c10110e */
[----:B------:R-:W-:Y:S01]  /*4200*/  ISETP.LT.AND P5, PT, R0, UR7, !P0 ;  /* 0x0000000700007c0c */ /* 0x000fe2000c7a1270 */
[----:B------:R-:W-:Y:S01]  /*4210*/  VIADD R6, R17, UR4 ;  /* 0x0000000411067c36 */ /* 0x000fe20008000000 */
[----:B------:R-:W-:Y:S01]  /*4220*/  PRMT R15, R7, 0x7773, RZ ;  /* 0x00007773070f7816 */ /* 0x000fe200000000ff */
[----:B------:R-:W-:Y:S01]  /*4230*/  VIADD R0, R23, 0x11 ;  /* 0x0000001117007836 */ /* 0x000fe20000000000 */
[C---:B--2---:R-:W-:Y:S01]  /*4240*/  IADD3 R12, P6, R17.reuse, R27, RZ ;  /* 0x0000001b110c7210 */ /* 0x044fe20007fde0ff */
[----:B------:R2:W-:Y:S03]  /*4250*/  @P3 STG.E.U8 desc[UR14][R2.64], R19 ;  /* 0x0000001302003986 */ /* 0x0005e6000c10110e */
[----:B------:R-:W-:-:S02]  /*4260*/  LEA.HI.X.SX32 R13, R17, R29, 0x1, P6 ;  /* 0x0000001d110d7211 */ /* 0x000fc400030f0eff */
[----:B------:R-:W-:Y:S01]  /*4270*/  PRMT R17, R7, 0x7772, RZ ;  /* 0x0000777207117816 */ /* 0x000fe200000000ff */
[C---:B------:R-:W-:Y:S01]  /*4280*/  VIADD R7, R6.reuse, UR4 ;  /* 0x0000000406077c36 */ /* 0x040fe20008000000 */
[----:B-1----:R-:W-:Y:S02]  /*4290*/  IADD3 R4, P6, R6, R27, RZ ;  /* 0x0000001b06047210 */ /* 0x002fe40007fde0ff */
[----:B------:R-:W-:Y:S01]  /*42a0*/  ISETP.LT.AND P4, PT, R0, UR7, !P0 ;  /* 0x0000000700007c0c */ /* 0x000fe2000c781270 */
[----:B------:R-:W-:Y:S01]  /*42b0*/  VIADD R0, R23, 0x12 ;  /* 0x0000001217007836 */ /* 0x000fe20000000000 */
[----:B------:R-:W-:Y:S01]  /*42c0*/  LEA.HI.X.SX32 R5, R6, R29, 0x1, P6 ;  /* 0x0000001d06057211 */ /* 0x000fe200030f0eff */
[C---:B------:R-:W-:Y:S01]  /*42d0*/  VIADD R14, R7.reuse, UR4 ;  /* 0x00000004070e7c36 */ /* 0x040fe20008000000 */
[----:B--2---:R-:W-:Y:S01]  /*42e0*/  IADD3 R2, P6, R7, R27, RZ ;  /* 0x0000001b07027210 */ /* 0x004fe20007fde0ff */
[----:B------:R1:W-:Y:S01]  /*42f0*/  @P2 STG.E.U8 desc[UR14][R12.64], R17 ;  /* 0x000000110c002986 */ /* 0x0003e2000c10110e */
[----:B------:R-:W-:Y:S01]  /*4300*/  ISETP.LT.AND P3, PT, R0, UR7, !P0 ;  /* 0x0000000700007c0c */ /* 0x000fe2000c761270 */
[----:B------:R-:W-:Y:S01]  /*4310*/  VIADD R0, R23, 0x13 ;  /* 0x0000001317007836 */ /* 0x000fe20000000000 */
[----:B------:R-:W-:Y:S01]  /*4320*/  LEA.HI.X.SX32 R3, R7, R29, 0x1, P6 ;  /* 0x0000001d07037211 */ /* 0x000fe200030f0eff */
[----:B------:R2:W-:Y:S01]  /*4330*/  @P1 STG.E.U8 desc[UR14][R4.64], R15 ;  /* 0x0000000f04001986 */ /* 0x0005e2000c10110e */
[----:B------:R-:W-:-:S02]  /*4340*/  IADD3 R6, P6, R14, R27, RZ ;  /* 0x0000001b0e067210 */ /* 0x000fc40007fde0ff */
[----:B------:R-:W-:Y:S01]  /*4350*/  ISETP.LT.AND P2, PT, R0, UR7, !P0 ;  /* 0x0000000700007c0c */ /* 0x000fe2000c741270 */
[C---:B------:R-:W-:Y:S01]  /*4360*/  VIADD R0, R23.reuse, 0x14 ;  /* 0x0000001417007836 */ /* 0x040fe20000000000 */
[C---:B------:R-:W-:Y:S01]  /*4370*/  LEA.HI.X.SX32 R7, R14.reuse, R29, 0x1, P6 ;  /* 0x0000001d0e077211 */ /* 0x040fe200030f0eff */
[----:B------:R-:W-:Y:S01]  /*4380*/  VIADD R14, R14, UR4 ;  /* 0x000000040e0e7c36 */ /* 0x000fe20008000000 */
[----:B0-----:R-:W-:Y:S02]  /*4390*/  PRMT R19, R8, 0x7770, RZ ;  /* 0x0000777008137816 */ /* 0x001fe400000000ff */
[----:B------:R-:W-:Y:S01]  /*43a0*/  ISETP.LT.AND P1, PT, R0, UR7, !P0 ;  /* 0x0000000700007c0c */ /* 0x000fe2000c721270 */
[----:B-1----:R-:W-:Y:S01]  /*43b0*/  VIADD R12, R14, UR4 ;  /* 0x000000040e0c7c36 */ /* 0x002fe20008000000 */
[----:B------:R-:W-:Y:S01]  /*43c0*/  PRMT R21, R8, 0x7771, RZ ;  /* 0x0000777108157816 */ /* 0x000fe200000000ff */
[----:B------:R-:W-:Y:S01]  /*43d0*/  VIADD R0, R23, 0x15 ;  /* 0x0000001517007836 */ /* 0x000fe20000000000 */
[----:B--2---:R-:W-:Y:S01]  /*43e0*/  IADD3 R4, P6, R14, R27, RZ ;  /* 0x0000001b0e047210 */ /* 0x004fe20007fde0ff */
[----:B------:R0:W-:Y:S01]  /*43f0*/  @P5 STG.E.U8 desc[UR14][R2.64], R19 ;  /* 0x0000001302005986 */ /* 0x0001e2000c10110e */
[----:B------:R-:W-:Y:S01]  /*4400*/  VIADD R13, R12, UR4 ;  /* 0x000000040c0d7c36 */ /* 0x000fe20008000000 */
[----:B------:R-:W-:-:S02]  /*4410*/  PRMT R17, R9, 0x7770, RZ ;  /* 0x0000777009117816 */ /* 0x000fc400000000ff */
[----:B------:R-:W-:Y:S01]  /*4420*/  LEA.HI.X.SX32 R5, R14, R29, 0x1, P6 ;  /* 0x0000001d0e057211 */ /* 0x000fe200030f0eff */
[----:B------:R1:W-:Y:S01]  /*4430*/  @P4 STG.E.U8 desc[UR14][R6.64], R21 ;  /* 0x0000001506004986 */ /* 0x0003e2000c10110e */
[----:B------:R-:W-:Y:S01]  /*4440*/  ISETP.LT.AND P5, PT, R0, UR7, !P0 ;  /* 0x0000000700007c0c */ /* 0x000fe2000c7a1270 */
[----:B------:R-:W-:Y:S01]  /*4450*/  VIADD R0, R23, 0x16 ;  /* 0x0000001617007836 */ /* 0x000fe20000000000 */
[----:B------:R-:W-:Y:S01]  /*4460*/  PRMT R15, R10, 0x7770, RZ ;  /* 0x000077700a0f7816 */ /* 0x000fe200000000ff */
[----:B------:R-:W-:Y:S01]  /*4470*/  VIADD R14, R13, UR4 ;  /* 0x000000040d0e7c36 */ /* 0x000fe20008000000 */
[----:B------:R2:W-:Y:S01]  /*4480*/  @P3 STG.E.U8 desc[UR14][R4.64], R17 ;  /* 0x0000001104003986 */ /* 0x0005e2000c10110e */
[----:B------:R-:W-:Y:S02]  /*4490*/  PRMT R25, R9, 0x7772, RZ ;  /* 0x0000777209197816 */ /* 0x000fe400000000ff */
[----:B0-----:R-:W-:Y:S02]  /*44a0*/  IADD3 R2, P6, R12, R27, RZ ;  /* 0x0000001b0c027210 */ /* 0x001fe40007fde0ff */
[----:B------:R-:W-:Y:S01]  /*44b0*/  ISETP.LT.AND P4, PT, R0, UR7, !P0 ;  /* 0x0000000700007c0c */ /* 0x000fe2000c781270 */
[----:B------:R-:W-:Y:S01]  /*44c0*/  VIADD R0, R23, 0x17 ;  /* 0x0000001717007836 */ /* 0x000fe20000000000 */
[----:B------:R-:W-:-:S02]  /*44d0*/  LEA.HI.X.SX32 R3, R12, R29, 0x1, P6 ;  /* 0x0000001d0c037211 */ /* 0x000fc400030f0eff */
[----:B-1----:R-:W-:Y:S02]  /*44e0*/  IADD3 R6, P6, R13, R27, RZ ;  /* 0x0000001b0d067210 */ /* 0x002fe40007fde0ff */
[----:B------:R-:W-:Y:S02]  /*44f0*/  PRMT R19, R9, 0x7771, RZ ;  /* 0x0000777109137816 */ /* 0x000fe400000000ff */
[----:B------:R-:W-:Y:S02]  /*4500*/  LEA.HI.X.SX32 R7, R13, R29, 0x1, P6 ;  /* 0x0000001d0d077211 */ /* 0x000fe400030f0eff */
[----:B------:R-:W-:Y:S01]  /*4510*/  IADD3 R12, P6, R14, R27, RZ ;  /* 0x0000001b0e0c7210 */ /* 0x000fe20007fde0ff */
[----:B------:R0:W-:Y:S01]  /*4520*/  @P2 STG.E.U8 desc[UR14][R2.64], R19 ;  /* 0x0000001302002986 */ /* 0x0001e2000c10110e */
[----:B------:R-:W-:Y:S01]  /*4530*/  ISETP.LT.AND P3, PT, R0, UR7, !P0 ;  /* 0x0000000700007c0c */ /* 0x000fe2000c761270 */
[C---:B------:R-:W-:Y:S01]  /*4540*/  VIADD R0, R23.reuse, 0x18 ;  /* 0x0000001817007836 */ /* 0x040fe20000000000 */
[C---:B------:R-:W-:Y:S01]  /*4550*/  LEA.HI.X.SX32 R13, R14.reuse, R29, 0x1, P6 ;  /* 0x0000001d0e0d7211 */ /* 0x040fe200030f0eff */
[----:B------:R-:W-:Y:S01]  /*4560*/  VIADD R14, R14, UR4 ;  /* 0x000000040e0e7c36 */ /* 0x000fe20008000000 */
[----:B--2---:R-:W-:Y:S01]  /*4570*/  PRMT R17, R10, 0x7771, RZ ;  /* 0x000077710a117816 */ /* 0x004fe200000000ff */
[----:B------:R1:W-:Y:S01]  /*4580*/  @P1 STG.E.U8 desc[UR14][R6.64], R15 ;  /* 0x0000000f06001986 */ /* 0x0003e2000c10110e */
[----:B------:R-:W-:Y:S01]  /*4590*/  ISETP.LT.AND P2, PT, R0, UR7, !P0 ;  /* 0x0000000700007c0c */ /* 0x000fe2000c741270 */
[----:B------:R-:W-:Y:S01]  /*45a0*/  VIADD R5, R14, UR4 ;  /* 0x000000040e057c36 */ /* 0x000fe20008000000 */
[----:B------:R-:W-:Y:S01]  /*45b0*/  PRMT R21, R10, 0x7772, RZ ;  /* 0x000077720a157816 */ /* 0x000fe200000000ff */
[----:B------:R-:W-:Y:S01]  /*45c0*/  VIADD R0, R23, 0x19 ;  /* 0x0000001917007836 */ /* 0x000fe20000000000 */
[----:B------:R2:W-:Y:S01]  /*45d0*/  @P5 STG.E.U8 desc[UR14][R12.64], R17 ;  /* 0x000000110c005986 */ /* 0x0005e2000c10110e */
[----:B0-----:R-:W-:-:S02]  /*45e0*/  IADD3 R2, P6, R14, R27, RZ ;  /* 0x0000001b0e027210 */ /* 0x001fc40007fde0ff */
[----:B------:R-:W-:Y:S02]  /*45f0*/  PRMT R19, R11, 0x7770, RZ ;  /* 0x000077700b137816 */ /* 0x000fe400000000ff */
[----:B------:R-:W-:Y:S01]  /*4600*/  LEA.HI.X.SX32 R3, R14, R29, 0x1, P6 ;  /* 0x0000001d0e037211 */ /* 0x000fe200030f0eff */
[C---:B-1----:R-:W-:Y:S01]  /*4610*/  VIADD R7, R5.reuse, UR4 ;  /* 0x0000000405077c36 */ /* 0x042fe20008000000 */
[----:B------:R-:W-:Y:S02]  /*4620*/  IADD3 R4, P6, R5, R27, RZ ;  /* 0x0000001b05047210 */ /* 0x000fe40007fde0ff */
[----:B------:R-:W-:Y:S01]  /*4630*/  ISETP.LT.AND P1, PT, R0, UR7, !P0 ;  /* 0x0000000700007c0c */ /* 0x000fe2000c721270 */
[----:B------:R-:W-:Y:S01]  /*4640*/  VIADD R0, R23, 0x1a ;  /* 0x0000001a17007836 */ /* 0x000fe20000000000 */
[----:B------:R-:W-:Y:S01]  /*4650*/  PRMT R15, R11, 0x7771, RZ ;  /* 0x000077710b0f7816 */ /* 0x000fe200000000ff */
[----:B--2---:R-:W-:Y:S01]  /*4660*/  VIADD R13, R7, UR4 ;  /* 0x00000004070d7c36 */ /* 0x004fe20008000000 */
[----:B------:R-:W-:Y:S01]  /*4670*/  LEA.HI.X.SX32 R5, R5, R29, 0x1, P6 ;  /* 0x0000001d05057211 */ /* 0x000fe200030f0eff */
[----:B------:R0:W-:Y:S01]  /*4680*/  @P4 STG.E.U8 desc[UR14][R2.64], R19 ;  /* 0x0000001302004986 */ /* 0x0001e2000c10110e */
[----:B------:R-:W-:Y:S01]  /*4690*/  IADD3 R6, P6, R7, R27, RZ ;  /* 0x0000001b07067210 */ /* 0x000fe20007fde0ff */
[----:B------:R-:W-:Y:S01]  /*46a0*/  VIADD R14, R13, UR4 ;  /* 0x000000040d0e7c36 */ /* 0x000fe20008000000 */
[----:B------:R-:W-:Y:S01]  /*46b0*/  ISETP.LT.AND P5, PT, R0, UR7, !P0 ;  /* 0x0000000700007c0c */ /* 0x000fe2000c7a1270 */
[----:B------:R-:W-:Y:S01]  /*46c0*/  VIADD R0, R23, 0x1b ;  /* 0x0000001b17007836 */ /* 0x000fe20000000000 */
[----:B------:R1:W-:Y:S01]  /*46d0*/  @P3 STG.E.U8 desc[UR14][R4.64], R15 ;  /* 0x0000000f04003986 */ /* 0x0003e2000c10110e */
[----:B------:R-:W-:-:S02]  /*46e0*/  LEA.HI.X.SX32 R7, R7, R29, 0x1, P6 ;  /* 0x0000001d07077211 */ /* 0x000fc400030f0eff */
[----:B------:R-:W-:Y:S02]  /*46f0*/  IADD3 R12, P6, R13, R27, RZ ;  /* 0x0000001b0d0c7210 */ /* 0x000fe40007fde0ff */
[C---:B------:R-:W-:Y:S02]  /*4700*/  PRMT R17, R8.reuse, 0x7772, RZ ;  /* 0x0000777208117816 */ /* 0x040fe400000000ff */
[----:B0-----:R-:W-:Y:S02]  /*4710*/  PRMT R19, R8, 0x7773, RZ ;  /* 0x0000777308137816 */ /* 0x001fe400000000ff */
[----:B------:R-:W-:Y:S01]  /*4720*/  ISETP.LT.AND P4, PT, R0, UR7, !P0 ;  /* 0x0000000700007c0c */ /* 0x000fe2000c781270 */
[----:B------:R-:W-:Y:S01]  /*4730*/  VIADD R0, R23, 0x1c ;  /* 0x0000001c17007836 */ /* 0x000fe20000000000 */
[----:B------:R-:W-:Y:S01]  /*4740*/  LEA.HI.X.SX32 R13, R13, R29, 0x1, P6 ;  /* 0x0000001d0d0d7211 */ /* 0x000fe200030f0eff */
[C---:B-1----:R-:W-:Y:S01]  /*4750*/  VIADD R5, R14.reuse, UR4 ;  /* 0x000000040e057c36 */ /* 0x042fe20008000000 */
[----:B------:R0:W-:Y:S01]  /*4760*/  @P2 STG.E.U8 desc[UR14][R6.64], R17 ;  /* 0x0000001106002986 */ /* 0x0001e2000c10110e */
[----:B------:R-:W-:-:S02]  /*4770*/  IADD3 R2, P6, R14, R27, RZ ;  /* 0x0000001b0e027210 */ /* 0x000fc40007fde0ff */
[----:B------:R-:W-:Y:S01]  /*4780*/  VIADD R8, R5, UR4 ;  /* 0x0000000405087c36 */ /* 0x000fe20008000000 */
[----:B------:R-:W-:Y:S01]  /*4790*/  ISETP.LT.AND P3, PT, R0, UR7, !P0 ;  /* 0x0000000700007c0c */ /* 0x000fe2000c761270 */
[----:B------:R-:W-:Y:S01]  /*47a0*/  VIADD R0, R23, 0x1d ;  /* 0x0000001d17007836 */ /* 0x000fe20000000000 */
[----:B------:R1:W-:Y:S01]  /*47b0*/  @P1 STG.E.U8 desc[UR14][R12.64], R19 ;  /* 0x000000130c001986 */ /* 0x0003e2000c10110e */
[----:B------:R-:W-:Y:S01]  /*47c0*/  VIADD R15, R8, UR4 ;  /* 0x00000004080f7c36 */ /* 0x000fe20008000000 */
[----:B------:R-:W-:Y:S02]  /*47d0*/  IADD3 R4, P1, R5, R27, RZ ;  /* 0x0000001b05047210 */ /* 0x000fe40007f3e0ff */
[----:B------:R-:W-:Y:S01]  /*47e0*/  ISETP.LT.AND P2, PT, R0, UR7, !P0 ;  /* 0x0000000700007c0c */ /* 0x000fe2000c741270 */
[----:B------:R-:W-:Y:S01]  /*47f0*/  VIADD R0, R23, 0x1e ;  /* 0x0000001e17007836 */ /* 0x000fe20000000000 */
[-C--:B------:R-:W-:Y:S01]  /*4800*/  LEA.HI.X.SX32 R5, R5, R29.reuse, 0x1, P1 ;  /* 0x0000001d05057211 */ /* 0x080fe200008f0eff */
[----:B0-----:R-:W-:Y:S01]  /*4810*/  VIADD R17, R15, UR4 ;  /* 0x000000040f117c36 */ /* 0x001fe20008000000 */
[----:B------:R-:W-:Y:S01]  /*4820*/  LEA.HI.X.SX32 R3, R14, R29, 0x1, P6 ;  /* 0x0000001d0e037211 */ /* 0x000fe200030f0eff */
[----:B------:R-:W-:Y:S01]  /*4830*/  VIADD R23, R23, 0x1f ;  /* 0x0000001f17177836 */ /* 0x000fe20000000000 */
[----:B------:R-:W-:-:S02]  /*4840*/  IADD3 R6, P6, R8, R27, RZ ;  /* 0x0000001b08067210 */ /* 0x000fc40007fde0ff */
[C---:B-1----:R-:W-:Y:S01]  /*4850*/  IADD3 R12, P1, R17.reuse, R27, RZ ;  /* 0x0000001b110c7210 */ /* 0x042fe20007f3e0ff */
[----:B------:R0:W-:Y:S01]  /*4860*/  @P5 STG.E.U8 desc[UR14][R2.64], R25 ;  /* 0x0000001902005986 */ /* 0x0001e2000c10110e */
[-C--:B------:R-:W-:Y:S01]  /*4870*/  LEA.HI.X.SX32 R7, R8, R29.reuse, 0x1, P6 ;  /* 0x0000001d08077211 */ /* 0x080fe200030f0eff */
[C---:B------:R-:W-:Y:S01]  /*4880*/  VIADD R8, R17.reuse, UR4 ;  /* 0x0000000411087c36 */ /* 0x040fe20008000000 */
[----:B------:R-:W-:Y:S02]  /*4890*/  LEA.HI.X.SX32 R13, R17, R29, 0x1, P1 ;  /* 0x0000001d110d7211 */ /* 0x000fe400008f0eff */
[----:B------:R-:W-:Y:S02]  /*48a0*/  ISETP.LT.AND P1, PT, R0, UR7, !P0 ;  /* 0x0000000700007c0c */ /* 0x000fe4000c721270 */
[----:B------:R-:W-:Y:S02]  /*48b0*/  ISETP.LT.AND P0, PT, R23, UR7, !P0 ;  /* 0x0000000717007c0c */ /* 0x000fe4000c701270 */
[----:B------:R-:W-:-:S02]  /*48c0*/  IADD3 R14, P6, R15, R27, RZ ;  /* 0x0000001b0f0e7210 */ /* 0x000fc40007fde0ff */
[----:B------:R-:W-:Y:S02]  /*48d0*/  PRMT R23, R9, 0x7773, RZ ;  /* 0x0000777309177816 */ /* 0x000fe400000000ff */
[----:B------:R-:W-:Y:S02]  /*48e0*/  LEA.HI.X.SX32 R15, R15, R29, 0x1, P6 ;  /* 0x0000001d0f0f7211 */ /* 0x000fe400030f0eff */
[----:B------:R-:W-:Y:S01]  /*48f0*/  PRMT R19, R10, 0x7773, RZ ;  /* 0x000077730a137816 */ /* 0x000fe200000000ff */
[----:B------:R0:W-:Y:S01]  /*4900*/  @P4 STG.E.U8 desc[UR14][R4.64], R23 ;  /* 0x0000001704004986 */ /* 0x0001e2000c10110e */
[C---:B------:R-:W-:Y:S02]  /*4910*/  PRMT R9, R11.reuse, 0x7773, RZ ;  /* 0x000077730b097816 */ /* 0x040fe400000000ff */
[----:B------:R-:W-:Y:S01]  /*4920*/  PRMT R11, R11, 0x7772, RZ ;  /* 0x000077720b0b7816 */ /* 0x000fe200000000ff */
[----:B------:R0:W-:Y:S01]  /*4930*/  @P3 STG.E.U8 desc[UR14][R6.64], R21 ;  /* 0x0000001506003986 */ /* 0x0001e2000c10110e */
[----:B------:R-:W-:-:S03]  /*4940*/  IADD3 R16, P6, R8, R27, RZ ;  /* 0x0000001b08107210 */ /* 0x000fc60007fde0ff */
[----:B------:R0:W-:Y:S01]  /*4950*/  @P2 STG.E.U8 desc[UR14][R14.64], R19 ;  /* 0x000000130e002986 */ /* 0x0001e2000c10110e */
[----:B------:R-:W-:-:S03]  /*4960*/  LEA.HI.X.SX32 R17, R8, R29, 0x1, P6 ;  /* 0x0000001d08117211 */ /* 0x000fc600030f0eff */
[----:B------:R0:W-:Y:S01]  /*4970*/  @P1 STG.E.U8 desc[UR14][R12.64], R11 ;  /* 0x0000000b0c001986 */ /* 0x0001e2000c10110e */
[----:B------:R-:W-:Y:S05]  /*4980*/  @!P0 EXIT ;  /* 0x000000000000894d */ /* 0x000fea0003800000 */
[----:B------:R-:W-:Y:S01]  /*4990*/  STG.E.U8 desc[UR14][R16.64], R9 ;  /* 0x0000000910007986 */ /* 0x000fe2000c10110e */
[----:B------:R-:W-:Y:S05]  /*49a0*/  EXIT ;  /* 0x000000000000794d */ /* 0x000fea0003800000 */
.L_x_3:
[----:B------:R-:W-:-:S00]  /*49b0*/  BRA `(.L_x_3) ;  /* 0xfffffffc00fc7947 */ /* 0x000fc0000383ffff */
[----:B------:R-:W-:-:S00]  /*49c0*/  NOP ;  /* 0x0000000000007918 */ /* 0x000fc00000000000 */
        /* <DEDUP_REMOVED lines=11> */
.L_x_4:


//--------------------- .nv.shared.matmul_kernel  --------------------------
	.section	.nv.shared.matmul_kernel,"aw",@nobits
	.sectionflags	@""
	.align	16
	.zero		1024


//--------------------- .nv.shared.reserved.0     --------------------------
	.section	.nv.shared.reserved.0,"aw",@nobits
	.weak		__nv_reservedSMEM_offset_0_alias
	.size		__nv_reservedSMEM_offset_0_alias, 0, 0
	.other		__nv_reservedSMEM_offset_0_alias,@"STO_CUDA_RESERVED_SHARED STV_DEFAULT"
__nv_reservedSMEM_offset_0_alias:
	.zero		0


//--------------------- .nv.constant0.matmul_kernel --------------------------
	.section	.nv.constant0.matmul_kernel,"a",@progbits
	.sectionflags	@""
	.align	4
.nv.constant0.matmul_kernel:
	.zero		608


//--------------------- SYMBOLS --------------------------

	.type		.nv.reservedSmem.offset0,@object
	.size		.nv.reservedSmem.offset0,0x4
